	.target	sm_103a

	.elftype	@"ET_EXEC"


//--------------------- .note.nv.tkinfo           --------------------------
	.section	.note.nv.tkinfo,"",@"SHT_NOTE"
	.sectionflags	@"SHF_NOTE_NV_TKINFO"
	.tkinfo
        /*0018*/ 	.word	0x00000002
        /*0030*/ 	.string	""
        /*0030*/ 	.string	"ptxas"
        /*0030*/ 	.string	"Cuda compilation tools, release 13.0, V13.0.88"
        /*0030*/ 	.string	"Build cuda_13.0.r13.0/compiler.36424714_0"
        /*0030*/ 	.string	"-arch sm_103a -m 64 "



//--------------------- .note.nv.cuinfo           --------------------------
	.section	.note.nv.cuinfo,"",@"SHT_NOTE"
	.sectionflags	@"SHF_NOTE_NV_CUINFO"
        /*0018*/ 	.short	0x0002
        /*001a*/ 	.short	0x0067
        /*001c*/ 	.short	0x0082
	.zero		2


//--------------------- .nv.info                  --------------------------
	.section	.nv.info,"",@"SHT_CUDA_INFO"
	.align	4


	//----- nvinfo : EIATTR_REGCOUNT
	.align		4
        /*0000*/ 	.byte	0x04, 0x2f
        /*0002*/ 	.short	(.L_12 - .L_11)
	.align		4
.L_11:
        /*0004*/ 	.word	index@(_ZN7cutlass13device_kernelIN5flash19enable_sm80_to_sm89INS1_16FlashAttnFwdSm80INS1_25CollectiveMainloopFwdSm80ILi4ELi1ELb0EN4cute5tupleIJNS5_1CILi128EEENS7_ILi64EEENS7_ILi96EEEEEELi96ENS_10bfloat16_tEfNS_4arch4Sm80ELb1ELb0ELb1ELb1ELb0ELb1ELb1ELb0EEENS1_21CollectiveEpilogueFwdINS6_IJS8_SA_S9_EEENS6_IJNS7_ILi1EEESI_SI_EEESC_SE_Li128ELb1ELb1ELb0ELb0EEENS1_19SingleTileSchedulerILb1ELb0ELb1ELi128EEEEEEEEEvNT_6ParamsE)
        /*0008*/ 	.word	0x00000004


	//----- nvinfo : EIATTR_FRAME_SIZE
	.align		4
.L_12:
        /*000c*/ 	.byte	0x04, 0x11
        /*000e*/ 	.short	(.L_14 - .L_13)
	.align		4
.L_13:
        /*0010*/ 	.word	index@(_ZN7cutlass13device_kernelIN5flash19enable_sm80_to_sm89INS1_16FlashAttnFwdSm80INS1_25CollectiveMainloopFwdSm80ILi4ELi1ELb0EN4cute5tupleIJNS5_1CILi128EEENS7_ILi64EEENS7_ILi96EEEEEELi96ENS_10bfloat16_tEfNS_4arch4Sm80ELb1ELb0ELb1ELb1ELb0ELb1ELb1ELb0EEENS1_21CollectiveEpilogueFwdINS6_IJS8_SA_S9_EEENS6_IJNS7_ILi1EEESI_SI_EEESC_SE_Li128ELb1ELb1ELb0ELb0EEENS1_19SingleTileSchedulerILb1ELb0ELb1ELi128EEEEEEEEEvNT_6ParamsE)
        /*0014*/ 	.word	0x00000000


	//----- nvinfo : EIATTR_REGCOUNT
	.align		4
.L_14:
        /*0018*/ 	.byte	0x04, 0x2f
        /*001a*/ 	.short	(.L_16 - .L_15)
	.align		4
.L_15:
        /*001c*/ 	.word	index@(_ZN7cutlass13device_kernelIN5flash19enable_sm80_to_sm89INS1_16FlashAttnFwdSm80INS1_25CollectiveMainloopFwdSm80ILi4ELi1ELb0EN4cute5tupleIJNS5_1CILi128EEENS7_ILi64EEENS7_ILi96EEEEEELi96ENS_10bfloat16_tEfNS_4arch4Sm80ELb1ELb0ELb1ELb1ELb0ELb0ELb1ELb0EEENS1_21CollectiveEpilogueFwdINS6_IJS8_SA_S9_EEENS6_IJNS7_ILi1EEESI_SI_EEESC_SE_Li128ELb1ELb1ELb0ELb0EEENS1_19SingleTileSchedulerILb1ELb0ELb1ELi128EEEEEEEEEvNT_6ParamsE)
        /*0020*/ 	.word	0x00000004


	//----- nvinfo : EIATTR_FRAME_SIZE
	.align		4
.L_16:
        /*0024*/ 	.byte	0x04, 0x11
        /*0026*/ 	.short	(.L_18 - .L_17)
	.align		4
.L_17:
        /*0028*/ 	.word	index@(_ZN7cutlass13device_kernelIN5flash19enable_sm80_to_sm89INS1_16FlashAttnFwdSm80INS1_25CollectiveMainloopFwdSm80ILi4ELi1ELb0EN4cute5tupleIJNS5_1CILi128EEENS7_ILi64EEENS7_ILi96EEEEEELi96ENS_10bfloat16_tEfNS_4arch4Sm80ELb1ELb0ELb1ELb1ELb0ELb0ELb1ELb0EEENS1_21CollectiveEpilogueFwdINS6_IJS8_SA_S9_EEENS6_IJNS7_ILi1EEESI_SI_EEESC_SE_Li128ELb1ELb1ELb0ELb0EEENS1_19SingleTileSchedulerILb1ELb0ELb1ELi128EEEEEEEEEvNT_6ParamsE)
        /*002c*/ 	.word	0x00000000


	//----- nvinfo : EIATTR_REGCOUNT
	.align		4
.L_18:
        /*0030*/ 	.byte	0x04, 0x2f
        /*0032*/ 	.short	(.L_20 - .L_19)
	.align		4
.L_19:
        /*0034*/ 	.word	index@(_ZN7cutlass13device_kernelIN5flash19enable_sm80_to_sm89INS1_16FlashAttnFwdSm80INS1_25CollectiveMainloopFwdSm80ILi4ELi1ELb0EN4cute5tupleIJNS5_1CILi128EEENS7_ILi64EEENS7_ILi96EEEEEELi96ENS_10bfloat16_tEfNS_4arch4Sm80ELb1ELb0ELb1ELb0ELb0ELb0ELb1ELb0EEENS1_21CollectiveEpilogueFwdINS6_IJS8_SA_S9_EEENS6_IJNS7_ILi1EEESI_SI_EEESC_SE_Li128ELb0ELb1ELb0ELb0EEENS1_30DynamicPersistentTileSchedulerILi128ELi128ELb0ELb1ELb0EEEEEEEEEvNT_6ParamsE)
        /*0038*/ 	.word	0x00000004


	//----- nvinfo : EIATTR_FRAME_SIZE
	.align		4
.L_20:
        /*003c*/ 	.byte	0x04, 0x11
        /*003e*/ 	.short	(.L_22 - .L_21)
	.align		4
.L_21:
        /*0040*/ 	.word	index@(_ZN7cutlass13device_kernelIN5flash19enable_sm80_to_sm89INS1_16FlashAttnFwdSm80INS1_25CollectiveMainloopFwdSm80ILi4ELi1ELb0EN4cute5tupleIJNS5_1CILi128EEENS7_ILi64EEENS7_ILi96EEEEEELi96ENS_10bfloat16_tEfNS_4arch4Sm80ELb1ELb0ELb1ELb0ELb0ELb0ELb1ELb0EEENS1_21CollectiveEpilogueFwdINS6_IJS8_SA_S9_EEENS6_IJNS7_ILi1EEESI_SI_EEESC_SE_Li128ELb0ELb1ELb0ELb0EEENS1_30DynamicPersistentTileSchedulerILi128ELi128ELb0ELb1ELb0EEEEEEEEEvNT_6ParamsE)
        /*0044*/ 	.word	0x00000000


	//----- nvinfo : EIATTR_REGCOUNT
	.align		4
.L_22:
        /*0048*/ 	.byte	0x04, 0x2f
        /*004a*/ 	.short	(.L_24 - .L_23)
	.align		4
.L_23:
        /*004c*/ 	.word	index@(_ZN7cutlass13device_kernelIN5flash19enable_sm80_to_sm89INS1_16FlashAttnFwdSm80INS1_25CollectiveMainloopFwdSm80ILi4ELi1ELb0EN4cute5tupleIJNS5_1CILi128EEENS7_ILi48EEENS7_ILi96EEEEEELi96ENS_10bfloat16_tEfNS_4arch4Sm80ELb0ELb1ELb1ELb1ELb0ELb1ELb1ELb0EEENS1_21CollectiveEpilogueFwdINS6_IJS8_SA_S9_EEENS6_IJNS7_ILi1EEESI_SI_EEESC_SE_Li128ELb1ELb1ELb0ELb0EEENS1_19SingleTileSchedulerILb1ELb0ELb1ELi128EEEEEEEEEvNT_6ParamsE)
        /*0050*/ 	.word	0x00000004


	//----- nvinfo : EIATTR_FRAME_SIZE
	.align		4
.L_24:
        /*0054*/ 	.byte	0x04, 0x11
        /*0056*/ 	.short	(.L_26 - .L_25)
	.align		4
.L_25:
        /*0058*/ 	.word	index@(_ZN7cutlass13device_kernelIN5flash19enable_sm80_to_sm89INS1_16FlashAttnFwdSm80INS1_25CollectiveMainloopFwdSm80ILi4ELi1ELb0EN4cute5tupleIJNS5_1CILi128EEENS7_ILi48EEENS7_ILi96EEEEEELi96ENS_10bfloat16_tEfNS_4arch4Sm80ELb0ELb1ELb1ELb1ELb0ELb1ELb1ELb0EEENS1_21CollectiveEpilogueFwdINS6_IJS8_SA_S9_EEENS6_IJNS7_ILi1EEESI_SI_EEESC_SE_Li128ELb1ELb1ELb0ELb0EEENS1_19SingleTileSchedulerILb1ELb0ELb1ELi128EEEEEEEEEvNT_6ParamsE)
        /*005c*/ 	.word	0x00000000


	//----- nvinfo : EIATTR_REGCOUNT
	.align		4
.L_26:
        /*0060*/ 	.byte	0x04, 0x2f
        /*0062*/ 	.short	(.L_28 - .L_27)
	.align		4
.L_27:
        /*0064*/ 	.word	index@(_ZN7cutlass13device_kernelIN5flash19enable_sm80_to_sm89INS1_16FlashAttnFwdSm80INS1_25CollectiveMainloopFwdSm80ILi4ELi1ELb0EN4cute5tupleIJNS5_1CILi128EEENS7_ILi48EEENS7_ILi96EEEEEELi96ENS_10bfloat16_tEfNS_4arch4Sm80ELb0ELb1ELb1ELb1ELb0ELb0ELb1ELb0EEENS1_21CollectiveEpilogueFwdINS6_IJS8_SA_S9_EEENS6_IJNS7_ILi1EEESI_SI_EEESC_SE_Li128ELb1ELb1ELb0ELb0EEENS1_19SingleTileSchedulerILb1ELb0ELb1ELi128EEEEEEEEEvNT_6ParamsE)
        /*0068*/ 	.word	0x00000004


	//----- nvinfo : EIATTR_FRAME_SIZE
	.align		4
.L_28:
        /*006c*/ 	.byte	0x04, 0x11
        /*006e*/ 	.short	(.L_30 - .L_29)
	.align		4
.L_29:
        /*0070*/ 	.word	index@(_ZN7cutlass13device_kernelIN5flash19enable_sm80_to_sm89INS1_16FlashAttnFwdSm80INS1_25CollectiveMainloopFwdSm80ILi4ELi1ELb0EN4cute5tupleIJNS5_1CILi128EEENS7_ILi48EEENS7_ILi96EEEEEELi96ENS_10bfloat16_tEfNS_4arch4Sm80ELb0ELb1ELb1ELb1ELb0ELb0ELb1ELb0EEENS1_21CollectiveEpilogueFwdINS6_IJS8_SA_S9_EEENS6_IJNS7_ILi1EEESI_SI_EEESC_SE_Li128ELb1ELb1ELb0ELb0EEENS1_19SingleTileSchedulerILb1ELb0ELb1ELi128EEEEEEEEEvNT_6ParamsE)
        /*0074*/ 	.word	0x00000000


	//----- nvinfo : EIATTR_REGCOUNT
	.align		4
.L_30:
        /*0078*/ 	.byte	0x04, 0x2f
        /*007a*/ 	.short	(.L_32 - .L_31)
	.align		4
.L_31:
        /*007c*/ 	.word	index@(_ZN7cutlass13device_kernelIN5flash19enable_sm80_to_sm89INS1_16FlashAttnFwdSm80INS1_25CollectiveMainloopFwdSm80ILi4ELi1ELb0EN4cute5tupleIJNS5_1CILi128EEENS7_ILi48EEENS7_ILi96EEEEEELi96ENS_10bfloat16_tEfNS_4arch4Sm80ELb0ELb1ELb1ELb0ELb0ELb0ELb1ELb0EEENS1_21CollectiveEpilogueFwdINS6_IJS8_SA_S9_EEENS6_IJNS7_ILi1EEESI_SI_EEESC_SE_Li128ELb0ELb1ELb0ELb0EEENS1_19SingleTileSchedulerILb0ELb0ELb1ELi128EEEEEEEEEvNT_6ParamsE)
        /*0080*/ 	.word	0x00000004


	//----- nvinfo : EIATTR_FRAME_SIZE
	.align		4
.L_32:
        /*0084*/ 	.byte	0x04, 0x11
        /*0086*/ 	.short	(.L_34 - .L_33)
	.align		4
.L_33:
        /*0088*/ 	.word	index@(_ZN7cutlass13device_kernelIN5flash19enable_sm80_to_sm89INS1_16FlashAttnFwdSm80INS1_25CollectiveMainloopFwdSm80ILi4ELi1ELb0EN4cute5tupleIJNS5_1CILi128EEENS7_ILi48EEENS7_ILi96EEEEEELi96ENS_10bfloat16_tEfNS_4arch4Sm80ELb0ELb1ELb1ELb0ELb0ELb0ELb1ELb0EEENS1_21CollectiveEpilogueFwdINS6_IJS8_SA_S9_EEENS6_IJNS7_ILi1EEESI_SI_EEESC_SE_Li128ELb0ELb1ELb0ELb0EEENS1_19SingleTileSchedulerILb0ELb0ELb1ELi128EEEEEEEEEvNT_6ParamsE)
        /*008c*/ 	.word	0x00000000


	//----- nvinfo : EIATTR_REGCOUNT
	.align		4
.L_34:
        /*0090*/ 	.byte	0x04, 0x2f
        /*0092*/ 	.short	(.L_36 - .L_35)
	.align		4
.L_35:
        /*0094*/ 	.word	index@(_ZN7cutlass13device_kernelIN5flash19enable_sm80_to_sm89INS1_16FlashAttnFwdSm80INS1_25CollectiveMainloopFwdSm80ILi4ELi1ELb0EN4cute5tupleIJNS5_1CILi128EEENS7_ILi64EEENS7_ILi96EEEEEELi96ENS_10bfloat16_tEfNS_4arch4Sm80ELb0ELb0ELb1ELb1ELb0ELb1ELb1ELb0EEENS1_21CollectiveEpilogueFwdINS6_IJS8_SA_S9_EEENS6_IJNS7_ILi1EEESI_SI_EEESC_SE_Li128ELb1ELb1ELb0ELb0EEENS1_19SingleTileSchedulerILb1ELb0ELb1ELi128EEEEEEEEEvNT_6ParamsE)
        /*0098*/ 	.word	0x00000004


	//----- nvinfo : EIATTR_FRAME_SIZE
	.align		4
.L_36:
        /*009c*/ 	.byte	0x04, 0x11
        /*009e*/ 	.short	(.L_38 - .L_37)
	.align		4
.L_37:
        /*00a0*/ 	.word	index@(_ZN7cutlass13device_kernelIN5flash19enable_sm80_to_sm89INS1_16FlashAttnFwdSm80INS1_25CollectiveMainloopFwdSm80ILi4ELi1ELb0EN4cute5tupleIJNS5_1CILi128EEENS7_ILi64EEENS7_ILi96EEEEEELi96ENS_10bfloat16_tEfNS_4arch4Sm80ELb0ELb0ELb1ELb1ELb0ELb1ELb1ELb0EEENS1_21CollectiveEpilogueFwdINS6_IJS8_SA_S9_EEENS6_IJNS7_ILi1EEESI_SI_EEESC_SE_Li128ELb1ELb1ELb0ELb0EEENS1_19SingleTileSchedulerILb1ELb0ELb1ELi128EEEEEEEEEvNT_6ParamsE)
        /*00a4*/ 	.word	0x00000000


	//----- nvinfo : EIATTR_REGCOUNT
	.align		4
.L_38:
        /*00a8*/ 	.byte	0x04, 0x2f
        /*00aa*/ 	.short	(.L_40 - .L_39)
	.align		4
.L_39:
        /*00ac*/ 	.word	index@(_ZN7cutlass13device_kernelIN5flash19enable_sm80_to_sm89INS1_16FlashAttnFwdSm80INS1_25CollectiveMainloopFwdSm80ILi4ELi1ELb0EN4cute5tupleIJNS5_1CILi128EEENS7_ILi64EEENS7_ILi96EEEEEELi96ENS_10bfloat16_tEfNS_4arch4Sm80ELb0ELb0ELb1ELb1ELb0ELb0ELb1ELb0EEENS1_21CollectiveEpilogueFwdINS6_IJS8_SA_S9_EEENS6_IJNS7_ILi1EEESI_SI_EEESC_SE_Li128ELb1ELb1ELb0ELb0EEENS1_19SingleTileSchedulerILb1ELb0ELb1ELi128EEEEEEEEEvNT_6ParamsE)
        /*00b0*/ 	.word	0x00000004


	//----- nvinfo : EIATTR_FRAME_SIZE
	.align		4
.L_40:
        /*00b4*/ 	.byte	0x04, 0x11
        /*00b6*/ 	.short	(.L_42 - .L_41)
	.align		4
.L_41:
        /*00b8*/ 	.word	index@(_ZN7cutlass13device_kernelIN5flash19enable_sm80_to_sm89INS1_16FlashAttnFwdSm80INS1_25CollectiveMainloopFwdSm80ILi4ELi1ELb0EN4cute5tupleIJNS5_1CILi128EEENS7_ILi64EEENS7_ILi96EEEEEELi96ENS_10bfloat16_tEfNS_4arch4Sm80ELb0ELb0ELb1ELb1ELb0ELb0ELb1ELb0EEENS1_21CollectiveEpilogueFwdINS6_IJS8_SA_S9_EEENS6_IJNS7_ILi1EEESI_SI_EEESC_SE_Li128ELb1ELb1ELb0ELb0EEENS1_19SingleTileSchedulerILb1ELb0ELb1ELi128EEEEEEEEEvNT_6ParamsE)
        /*00bc*/ 	.word	0x00000000


	//----- nvinfo : EIATTR_REGCOUNT
	.align		4
.L_42:
        /*00c0*/ 	.byte	0x04, 0x2f
        /*00c2*/ 	.short	(.L_44 - .L_43)
	.align		4
.L_43:
        /*00c4*/ 	.word	index@(_ZN7cutlass13device_kernelIN5flash19enable_sm80_to_sm89INS1_16FlashAttnFwdSm80INS1_25CollectiveMainloopFwdSm80ILi4ELi1ELb0EN4cute5tupleIJNS5_1CILi128EEENS7_ILi64EEENS7_ILi96EEEEEELi96ENS_10bfloat16_tEfNS_4arch4Sm80ELb0ELb0ELb1ELb0ELb0ELb0ELb1ELb0EEENS1_21CollectiveEpilogueFwdINS6_IJS8_SA_S9_EEENS6_IJNS7_ILi1EEESI_SI_EEESC_SE_Li128ELb0ELb1ELb0ELb0EEENS1_19SingleTileSchedulerILb0ELb0ELb1ELi128EEEEEEEEEvNT_6ParamsE)
        /*00c8*/ 	.word	0x00000004


	//----- nvinfo : EIATTR_FRAME_SIZE
	.align		4
.L_44:
        /*00cc*/ 	.byte	0x04, 0x11
        /*00ce*/ 	.short	(.L_46 - .L_45)
	.align		4
.L_45:
        /*00d0*/ 	.word	index@(_ZN7cutlass13device_kernelIN5flash19enable_sm80_to_sm89INS1_16FlashAttnFwdSm80INS1_25CollectiveMainloopFwdSm80ILi4ELi1ELb0EN4cute5tupleIJNS5_1CILi128EEENS7_ILi64EEENS7_ILi96EEEEEELi96ENS_10bfloat16_tEfNS_4arch4Sm80ELb0ELb0ELb1ELb0ELb0ELb0ELb1ELb0EEENS1_21CollectiveEpilogueFwdINS6_IJS8_SA_S9_EEENS6_IJNS7_ILi1EEESI_SI_EEESC_SE_Li128ELb0ELb1ELb0ELb0EEENS1_19SingleTileSchedulerILb0ELb0ELb1ELi128EEEEEEEEEvNT_6ParamsE)
        /*00d4*/ 	.word	0x00000000


	//----- nvinfo : EIATTR_MIN_STACK_SIZE
	.align		4
.L_46:
        /*00d8*/ 	.byte	0x04, 0x12
        /*00da*/ 	.short	(.L_48 - .L_47)
	.align		4
.L_47:
        /*00dc*/ 	.word	index@(_ZN7cutlass13device_kernelIN5flash19enable_sm80_to_sm89INS1_16FlashAttnFwdSm80INS1_25CollectiveMainloopFwdSm80ILi4ELi1ELb0EN4cute5tupleIJNS5_1CILi128EEENS7_ILi64EEENS7_ILi96EEEEEELi96ENS_10bfloat16_tEfNS_4arch4Sm80ELb0ELb0ELb1ELb0ELb0ELb0ELb1ELb0EEENS1_21CollectiveEpilogueFwdINS6_IJS8_SA_S9_EEENS6_IJNS7_ILi1EEESI_SI_EEESC_SE_Li128ELb0ELb1ELb0ELb0EEENS1_19SingleTileSchedulerILb0ELb0ELb1ELi128EEEEEEEEEvNT_6ParamsE)
        /*00e0*/ 	.word	0x00000000


	//----- nvinfo : EIATTR_MIN_STACK_SIZE
	.align		4
.L_48:
        /*00e4*/ 	.byte	0x04, 0x12
        /*00e6*/ 	.short	(.L_50 - .L_49)
	.align		4
.L_49:
        /*00e8*/ 	.word	index@(_ZN7cutlass13device_kernelIN5flash19enable_sm80_to_sm89INS1_16FlashAttnFwdSm80INS1_25CollectiveMainloopFwdSm80ILi4ELi1ELb0EN4cute5tupleIJNS5_1CILi128EEENS7_ILi64EEENS7_ILi96EEEEEELi96ENS_10bfloat16_tEfNS_4arch4Sm80ELb0ELb0ELb1ELb1ELb0ELb0ELb1ELb0EEENS1_21CollectiveEpilogueFwdINS6_IJS8_SA_S9_EEENS6_IJNS7_ILi1EEESI_SI_EEESC_SE_Li128ELb1ELb1ELb0ELb0EEENS1_19SingleTileSchedulerILb1ELb0ELb1ELi128EEEEEEEEEvNT_6ParamsE)
        /*00ec*/ 	.word	0x00000000


	//----- nvinfo : EIATTR_MIN_STACK_SIZE
	.align		4
.L_50:
        /*00f0*/ 	.byte	0x04, 0x12
        /*00f2*/ 	.short	(.L_52 - .L_51)
	.align		4
.L_51:
        /*00f4*/ 	.word	index@(_ZN7cutlass13device_kernelIN5flash19enable_sm80_to_sm89INS1_16FlashAttnFwdSm80INS1_25CollectiveMainloopFwdSm80ILi4ELi1ELb0EN4cute5tupleIJNS5_1CILi128EEENS7_ILi64EEENS7_ILi96EEEEEELi96ENS_10bfloat16_tEfNS_4arch4Sm80ELb0ELb0ELb1ELb1ELb0ELb1ELb1ELb0EEENS1_21CollectiveEpilogueFwdINS6_IJS8_SA_S9_EEENS6_IJNS7_ILi1EEESI_SI_EEESC_SE_Li128ELb1ELb1ELb0ELb0EEENS1_19SingleTileSchedulerILb1ELb0ELb1ELi128EEEEEEEEEvNT_6ParamsE)
        /*00f8*/ 	.word	0x00000000


	//----- nvinfo : EIATTR_MIN_STACK_SIZE
	.align		4
.L_52:
        /*00fc*/ 	.byte	0x04, 0x12
        /*00fe*/ 	.short	(.L_54 - .L_53)
	.align		4
.L_53:
        /*0100*/ 	.word	index@(_ZN7cutlass13device_kernelIN5flash19enable_sm80_to_sm89INS1_16FlashAttnFwdSm80INS1_25CollectiveMainloopFwdSm80ILi4ELi1ELb0EN4cute5tupleIJNS5_1CILi128EEENS7_ILi48EEENS7_ILi96EEEEEELi96ENS_10bfloat16_tEfNS_4arch4Sm80ELb0ELb1ELb1ELb0ELb0ELb0ELb1ELb0EEENS1_21CollectiveEpilogueFwdINS6_IJS8_SA_S9_EEENS6_IJNS7_ILi1EEESI_SI_EEESC_SE_Li128ELb0ELb1ELb0ELb0EEENS1_19SingleTileSchedulerILb0ELb0ELb1ELi128EEEEEEEEEvNT_6ParamsE)
        /*0104*/ 	.word	0x00000000


	//----- nvinfo : EIATTR_MIN_STACK_SIZE
	.align		4
.L_54:
        /*0108*/ 	.byte	0x04, 0x12
        /*010a*/ 	.short	(.L_56 - .L_55)
	.align		4
.L_55:
        /*010c*/ 	.word	index@(_ZN7cutlass13device_kernelIN5flash19enable_sm80_to_sm89INS1_16FlashAttnFwdSm80INS1_25CollectiveMainloopFwdSm80ILi4ELi1ELb0EN4cute5tupleIJNS5_1CILi128EEENS7_ILi48EEENS7_ILi96EEEEEELi96ENS_10bfloat16_tEfNS_4arch4Sm80ELb0ELb1ELb1ELb1ELb0ELb0ELb1ELb0EEENS1_21CollectiveEpilogueFwdINS6_IJS8_SA_S9_EEENS6_IJNS7_ILi1EEESI_SI_EEESC_SE_Li128ELb1ELb1ELb0ELb0EEENS1_19SingleTileSchedulerILb1ELb0ELb1ELi128EEEEEEEEEvNT_6ParamsE)
        /*0110*/ 	.word	0x00000000


	//----- nvinfo : EIATTR_MIN_STACK_SIZE
	.align		4
.L_56:
        /*0114*/ 	.byte	0x04, 0x12
        /*0116*/ 	.short	(.L_58 - .L_57)
	.align		4
.L_57:
        /*0118*/ 	.word	index@(_ZN7cutlass13device_kernelIN5flash19enable_sm80_to_sm89INS1_16FlashAttnFwdSm80INS1_25CollectiveMainloopFwdSm80ILi4ELi1ELb0EN4cute5tupleIJNS5_1CILi128EEENS7_ILi48EEENS7_ILi96EEEEEELi96ENS_10bfloat16_tEfNS_4arch4Sm80ELb0ELb1ELb1ELb1ELb0ELb1ELb1ELb0EEENS1_21CollectiveEpilogueFwdINS6_IJS8_SA_S9_EEENS6_IJNS7_ILi1EEESI_SI_EEESC_SE_Li128ELb1ELb1ELb0ELb0EEENS1_19SingleTileSchedulerILb1ELb0ELb1ELi128EEEEEEEEEvNT_6ParamsE)
        /*011c*/ 	.word	0x00000000


	//----- nvinfo : EIATTR_MIN_STACK_SIZE
	.align		4
.L_58:
        /*0120*/ 	.byte	0x04, 0x12
        /*0122*/ 	.short	(.L_60 - .L_59)
	.align		4
.L_59:
        /*0124*/ 	.word	index@(_ZN7cutlass13device_kernelIN5flash19enable_sm80_to_sm89INS1_16FlashAttnFwdSm80INS1_25CollectiveMainloopFwdSm80ILi4ELi1ELb0EN4cute5tupleIJNS5_1CILi128EEENS7_ILi64EEENS7_ILi96EEEEEELi96ENS_10bfloat16_tEfNS_4arch4Sm80ELb1ELb0ELb1ELb0ELb0ELb0ELb1ELb0EEENS1_21CollectiveEpilogueFwdINS6_IJS8_SA_S9_EEENS6_IJNS7_ILi1EEESI_SI_EEESC_SE_Li128ELb0ELb1ELb0ELb0EEENS1_30DynamicPersistentTileSchedulerILi128ELi128ELb0ELb1ELb0EEEEEEEEEvNT_6ParamsE)
        /*0128*/ 	.word	0x00000000


	//----- nvinfo : EIATTR_MIN_STACK_SIZE
	.align		4
.L_60:
        /*012c*/ 	.byte	0x04, 0x12
        /*012e*/ 	.short	(.L_62 - .L_61)
	.align		4
.L_61:
        /*0130*/ 	.word	index@(_ZN7cutlass13device_kernelIN5flash19enable_sm80_to_sm89INS1_16FlashAttnFwdSm80INS1_25CollectiveMainloopFwdSm80ILi4ELi1ELb0EN4cute5tupleIJNS5_1CILi128EEENS7_ILi64EEENS7_ILi96EEEEEELi96ENS_10bfloat16_tEfNS_4arch4Sm80ELb1ELb0ELb1ELb1ELb0ELb0ELb1ELb0EEENS1_21CollectiveEpilogueFwdINS6_IJS8_SA_S9_EEENS6_IJNS7_ILi1EEESI_SI_EEESC_SE_Li128ELb1ELb1ELb0ELb0EEENS1_19SingleTileSchedulerILb1ELb0ELb1ELi128EEEEEEEEEvNT_6ParamsE)
        /*0134*/ 	.word	0x00000000


	//----- nvinfo : EIATTR_MIN_STACK_SIZE
	.align		4
.L_62:
        /*0138*/ 	.byte	0x04, 0x12
        /*013a*/ 	.short	(.L_64 - .L_63)
	.align		4
.L_63:
        /*013c*/ 	.word	index@(_ZN7cutlass13device_kernelIN5flash19enable_sm80_to_sm89INS1_16FlashAttnFwdSm80INS1_25CollectiveMainloopFwdSm80ILi4ELi1ELb0EN4cute5tupleIJNS5_1CILi128EEENS7_ILi64EEENS7_ILi96EEEEEELi96ENS_10bfloat16_tEfNS_4arch4Sm80ELb1ELb0ELb1ELb1ELb0ELb1ELb1ELb0EEENS1_21CollectiveEpilogueFwdINS6_IJS8_SA_S9_EEENS6_IJNS7_ILi1EEESI_SI_EEESC_SE_Li128ELb1ELb1ELb0ELb0EEENS1_19SingleTileSchedulerILb1ELb0ELb1ELi128EEEEEEEEEvNT_6ParamsE)
        /*0140*/ 	.word	0x00000000
.L_64:


//--------------------- .nv.compat                --------------------------
	.section	.nv.compat,"",@"SHT_CUDA_COMPAT_INFO"
	.align	4
        /*0000*/ 	.byte	0x02, 0x09, 0x01, 0x00, 0x02, 0x02, 0x01, 0x00, 0x02, 0x05, 0x05, 0x00, 0x03, 0x07, 0x01, 0x01
        /*0010*/ 	.byte	0x02, 0x03, 0x00, 0x00, 0x02, 0x06, 0x01, 0x00, 0x04, 0x0b, 0x08, 0x00, 0x00, 0x00, 0x00, 0x00
        /*0020*/ 	.byte	0x00, 0x00, 0x00, 0x00


//--------------------- .nv.info._ZN7cutlass13device_kernelIN5flash19enable_sm80_to_sm89INS1_16FlashAttnFwdSm80INS1_25CollectiveMainloopFwdSm80ILi4ELi1ELb0EN4cute5tupleIJNS5_1CILi128EEENS7_ILi64EEENS7_ILi96EEEEEELi96ENS_10bfloat16_tEfNS_4arch4Sm80ELb0ELb0ELb1ELb0ELb0ELb0ELb1ELb0EEENS1_21CollectiveEpilogueFwdINS6_IJS8_SA_S9_EEENS6_IJNS7_ILi1EEESI_SI_EEESC_SE_Li128ELb0ELb1ELb0ELb0EEENS1_19SingleTileSchedulerILb0ELb0ELb1ELi128EEEEEEEEEvNT_6ParamsE --------------------------
	.section	.nv.info._ZN7cutlass13device_kernelIN5flash19enable_sm80_to_sm89INS1_16FlashAttnFwdSm80INS1_25CollectiveMainloopFwdSm80ILi4ELi1ELb0EN4cute5tupleIJNS5_1CILi128EEENS7_ILi64EEENS7_ILi96EEEEEELi96ENS_10bfloat16_tEfNS_4arch4Sm80ELb0ELb0ELb1ELb0ELb0ELb0ELb1ELb0EEENS1_21CollectiveEpilogueFwdINS6_IJS8_SA_S9_EEENS6_IJNS7_ILi1EEESI_SI_EEESC_SE_Li128ELb0ELb1ELb0ELb0EEENS1_19SingleTileSchedulerILb0ELb0ELb1ELi128EEEEEEEEEvNT_6ParamsE,"",@"SHT_CUDA_INFO"
	.sectionflags	@""
	.align	4


	//----- nvinfo : EIATTR_CUDA_API_VERSION
	.align		4
        /*0000*/ 	.byte	0x04, 0x37
        /*0002*/ 	.short	(.L_66 - .L_65)
.L_65:
        /*0004*/ 	.word	0x00000082


	//----- nvinfo : EIATTR_KPARAM_INFO
	.align		4
.L_66:
        /*0008*/ 	.byte	0x04, 0x17
        /*000a*/ 	.short	(.L_68 - .L_67)
.L_67:
        /*000c*/ 	.word	0x00000000
        /*0010*/ 	.short	0x0000
        /*0012*/ 	.short	0x0000
        /*0014*/ 	.byte	0x00, 0xf0, 0x61, 0x10


	//----- nvinfo : EIATTR_SPARSE_MMA_MASK
	.align		4
.L_68:
        /*0018*/ 	.byte	0x03, 0x50
        /*001a*/ 	.short	0x0000


	//----- nvinfo : EIATTR_MAXREG_COUNT
	.align		4
        /*001c*/ 	.byte	0x03, 0x1b
        /*001e*/ 	.short	0x00ff


	//----- nvinfo : EIATTR_MERCURY_ISA_VERSION
	.align		4
        /*0020*/ 	.byte	0x03, 0x5f
        /*0022*/ 	.short	0x0101


	//----- nvinfo : EIATTR_VRC_CTA_INIT_COUNT
	.align		4
        /*0024*/ 	.byte	0x02, 0x4a
	.zero		1
	.zero		1


	//----- nvinfo : EIATTR_EXIT_INSTR_OFFSETS
	.align		4
        /*0028*/ 	.byte	0x04, 0x1c
        /*002a*/ 	.short	(.L_70 - .L_69)


	//   ....[0]....
.L_69:
        /*002c*/ 	.word	0x00000010


	//----- nvinfo : EIATTR_MAX_THREADS
	.align		4
.L_70:
        /*0030*/ 	.byte	0x04, 0x05
        /*0032*/ 	.short	(.L_72 - .L_71)
.L_71:
        /*0034*/ 	.word	0x00000080
        /*0038*/ 	.word	0x00000001
        /*003c*/ 	.word	0x00000001


	//----- nvinfo : EIATTR_CBANK_PARAM_SIZE
	.align		4
.L_72:
        /*0040*/ 	.byte	0x03, 0x19
        /*0042*/ 	.short	0x0418


	//----- nvinfo : EIATTR_PARAM_CBANK
	.align		4
        /*0044*/ 	.byte	0x04, 0x0a
        /*0046*/ 	.short	(.L_74 - .L_73)
	.align		4
.L_73:
        /*0048*/ 	.word	index@(.nv.constant0._ZN7cutlass13device_kernelIN5flash19enable_sm80_to_sm89INS1_16FlashAttnFwdSm80INS1_25CollectiveMainloopFwdSm80ILi4ELi1ELb0EN4cute5tupleIJNS5_1CILi128EEENS7_ILi64EEENS7_ILi96EEEEEELi96ENS_10bfloat16_tEfNS_4arch4Sm80ELb0ELb0ELb1ELb0ELb0ELb0ELb1ELb0EEENS1_21CollectiveEpilogueFwdINS6_IJS8_SA_S9_EEENS6_IJNS7_ILi1EEESI_SI_EEESC_SE_Li128ELb0ELb1ELb0ELb0EEENS1_19SingleTileSchedulerILb0ELb0ELb1ELi128EEEEEEEEEvNT_6ParamsE)
        /*004c*/ 	.short	0x0380
        /*004e*/ 	.short	0x0418


	//----- nvinfo : EIATTR_SW_WAR
	.align		4
.L_74:
        /*0050*/ 	.byte	0x04, 0x36
        /*0052*/ 	.short	(.L_76 - .L_75)
.L_75:
        /*0054*/ 	.word	0x00000008
.L_76:


//--------------------- .nv.info._ZN7cutlass13device_kernelIN5flash19enable_sm80_to_sm89INS1_16FlashAttnFwdSm80INS1_25CollectiveMainloopFwdSm80ILi4ELi1ELb0EN4cute5tupleIJNS5_1CILi128EEENS7_ILi64EEENS7_ILi96EEEEEELi96ENS_10bfloat16_tEfNS_4arch4Sm80ELb0ELb0ELb1ELb1ELb0ELb0ELb1ELb0EEENS1_21CollectiveEpilogueFwdINS6_IJS8_SA_S9_EEENS6_IJNS7_ILi1EEESI_SI_EEESC_SE_Li128ELb1ELb1ELb0ELb0EEENS1_19SingleTileSchedulerILb1ELb0ELb1ELi128EEEEEEEEEvNT_6ParamsE --------------------------
	.section	.nv.info._ZN7cutlass13device_kernelIN5flash19enable_sm80_to_sm89INS1_16FlashAttnFwdSm80INS1_25CollectiveMainloopFwdSm80ILi4ELi1ELb0EN4cute5tupleIJNS5_1CILi128EEENS7_ILi64EEENS7_ILi96EEEEEELi96ENS_10bfloat16_tEfNS_4arch4Sm80ELb0ELb0ELb1ELb1ELb0ELb0ELb1ELb0EEENS1_21CollectiveEpilogueFwdINS6_IJS8_SA_S9_EEENS6_IJNS7_ILi1EEESI_SI_EEESC_SE_Li128ELb1ELb1ELb0ELb0EEENS1_19SingleTileSchedulerILb1ELb0ELb1ELi128EEEEEEEEEvNT_6ParamsE,"",@"SHT_CUDA_INFO"
	.sectionflags	@""
	.align	4


	//----- nvinfo : EIATTR_CUDA_API_VERSION
	.align		4
        /*0000*/ 	.byte	0x04, 0x37
        /*0002*/ 	.short	(.L_78 - .L_77)
.L_77:
        /*0004*/ 	.word	0x00000082


	//----- nvinfo : EIATTR_KPARAM_INFO
	.align		4
.L_78:
        /*0008*/ 	.byte	0x04, 0x17
        /*000a*/ 	.short	(.L_80 - .L_79)
.L_79:
        /*000c*/ 	.word	0x00000000
        /*0010*/ 	.short	0x0000
        /*0012*/ 	.short	0x0000
        /*0014*/ 	.byte	0x00, 0xf0, 0x61, 0x10


	//----- nvinfo : EIATTR_SPARSE_MMA_MASK
	.align		4
.L_80:
        /*0018*/ 	.byte	0x03, 0x50
        /*001a*/ 	.short	0x0000


	//----- nvinfo : EIATTR_MAXREG_COUNT
	.align		4
        /*001c*/ 	.byte	0x03, 0x1b
        /*001e*/ 	.short	0x00ff


	//----- nvinfo : EIATTR_MERCURY_ISA_VERSION
	.align		4
        /*0020*/ 	.byte	0x03, 0x5f
        /*0022*/ 	.short	0x0101


	//----- nvinfo : EIATTR_VRC_CTA_INIT_COUNT
	.align		4
        /*0024*/ 	.byte	0x02, 0x4a
	.zero		1
	.zero		1


	//----- nvinfo : EIATTR_EXIT_INSTR_OFFSETS
	.align		4
        /*0028*/ 	.byte	0x04, 0x1c
        /*002a*/ 	.short	(.L_82 - .L_81)


	//   ....[0]....
.L_81:
        /*002c*/ 	.word	0x00000010


	//----- nvinfo : EIATTR_MAX_THREADS
	.align		4
.L_82:
        /*0030*/ 	.byte	0x04, 0x05
        /*0032*/ 	.short	(.L_84 - .L_83)
.L_83:
        /*0034*/ 	.word	0x00000080
        /*0038*/ 	.word	0x00000001
        /*003c*/ 	.word	0x00000001


	//----- nvinfo : EIATTR_CBANK_PARAM_SIZE
	.align		4
.L_84:
        /*0040*/ 	.byte	0x03, 0x19
        /*0042*/ 	.short	0x0418


	//----- nvinfo : EIATTR_PARAM_CBANK
	.align		4
        /*0044*/ 	.byte	0x04, 0x0a
        /*0046*/ 	.short	(.L_86 - .L_85)
	.align		4
.L_85:
        /*0048*/ 	.word	index@(.nv.constant0._ZN7cutlass13device_kernelIN5flash19enable_sm80_to_sm89INS1_16FlashAttnFwdSm80INS1_25CollectiveMainloopFwdSm80ILi4ELi1ELb0EN4cute5tupleIJNS5_1CILi128EEENS7_ILi64EEENS7_ILi96EEEEEELi96ENS_10bfloat16_tEfNS_4arch4Sm80ELb0ELb0ELb1ELb1ELb0ELb0ELb1ELb0EEENS1_21CollectiveEpilogueFwdINS6_IJS8_SA_S9_EEENS6_IJNS7_ILi1EEESI_SI_EEESC_SE_Li128ELb1ELb1ELb0ELb0EEENS1_19SingleTileSchedulerILb1ELb0ELb1ELi128EEEEEEEEEvNT_6ParamsE)
        /*004c*/ 	.short	0x0380
        /*004e*/ 	.short	0x0418


	//----- nvinfo : EIATTR_SW_WAR
	.align		4
.L_86:
        /*0050*/ 	.byte	0x04, 0x36
        /*0052*/ 	.short	(.L_88 - .L_87)
.L_87:
        /*0054*/ 	.word	0x00000008
.L_88:


//--------------------- .nv.info._ZN7cutlass13device_kernelIN5flash19enable_sm80_to_sm89INS1_16FlashAttnFwdSm80INS1_25CollectiveMainloopFwdSm80ILi4ELi1ELb0EN4cute5tupleIJNS5_1CILi128EEENS7_ILi64EEENS7_ILi96EEEEEELi96ENS_10bfloat16_tEfNS_4arch4Sm80ELb0ELb0ELb1ELb1ELb0ELb1ELb1ELb0EEENS1_21CollectiveEpilogueFwdINS6_IJS8_SA_S9_EEENS6_IJNS7_ILi1EEESI_SI_EEESC_SE_Li128ELb1ELb1ELb0ELb0EEENS1_19SingleTileSchedulerILb1ELb0ELb1ELi128EEEEEEEEEvNT_6ParamsE --------------------------
	.section	.nv.info._ZN7cutlass13device_kernelIN5flash19enable_sm80_to_sm89INS1_16FlashAttnFwdSm80INS1_25CollectiveMainloopFwdSm80ILi4ELi1ELb0EN4cute5tupleIJNS5_1CILi128EEENS7_ILi64EEENS7_ILi96EEEEEELi96ENS_10bfloat16_tEfNS_4arch4Sm80ELb0ELb0ELb1ELb1ELb0ELb1ELb1ELb0EEENS1_21CollectiveEpilogueFwdINS6_IJS8_SA_S9_EEENS6_IJNS7_ILi1EEESI_SI_EEESC_SE_Li128ELb1ELb1ELb0ELb0EEENS1_19SingleTileSchedulerILb1ELb0ELb1ELi128EEEEEEEEEvNT_6ParamsE,"",@"SHT_CUDA_INFO"
	.sectionflags	@""
	.align	4


	//----- nvinfo : EIATTR_CUDA_API_VERSION
	.align		4
        /*0000*/ 	.byte	0x04, 0x37
        /*0002*/ 	.short	(.L_90 - .L_89)
.L_89:
        /*0004*/ 	.word	0x00000082


	//----- nvinfo : EIATTR_KPARAM_INFO
	.align		4
.L_90:
        /*0008*/ 	.byte	0x04, 0x17
        /*000a*/ 	.short	(.L_92 - .L_91)
.L_91:
        /*000c*/ 	.word	0x00000000
        /*0010*/ 	.short	0x0000
        /*0012*/ 	.short	0x0000
        /*0014*/ 	.byte	0x00, 0xf0, 0x61, 0x10


	//----- nvinfo : EIATTR_SPARSE_MMA_MASK
	.align		4
.L_92:
        /*0018*/ 	.byte	0x03, 0x50
        /*001a*/ 	.short	0x0000


	//----- nvinfo : EIATTR_MAXREG_COUNT
	.align		4
        /*001c*/ 	.byte	0x03, 0x1b
        /*001e*/ 	.short	0x00ff


	//----- nvinfo : EIATTR_MERCURY_ISA_VERSION
	.align		4
        /*0020*/ 	.byte	0x03, 0x5f
        /*0022*/ 	.short	0x0101


	//----- nvinfo : EIATTR_VRC_CTA_INIT_COUNT
	.align		4
        /*0024*/ 	.byte	0x02, 0x4a
	.zero		1
	.zero		1


	//----- nvinfo : EIATTR_EXIT_INSTR_OFFSETS
	.align		4
        /*0028*/ 	.byte	0x04, 0x1c
        /*002a*/ 	.short	(.L_94 - .L_93)


	//   ....[0]....
.L_93:
        /*002c*/ 	.word	0x00000010


	//----- nvinfo : EIATTR_MAX_THREADS
	.align		4
.L_94:
        /*0030*/ 	.byte	0x04, 0x05
        /*0032*/ 	.short	(.L_96 - .L_95)
.L_95:
        /*0034*/ 	.word	0x00000080
        /*0038*/ 	.word	0x00000001
        /*003c*/ 	.word	0x00000001


	//----- nvinfo : EIATTR_CBANK_PARAM_SIZE
	.align		4
.L_96:
        /*0040*/ 	.byte	0x03, 0x19
        /*0042*/ 	.short	0x0418


	//----- nvinfo : EIATTR_PARAM_CBANK
	.align		4
        /*0044*/ 	.byte	0x04, 0x0a
        /*0046*/ 	.short	(.L_98 - .L_97)
	.align		4
.L_97:
        /*0048*/ 	.word	index@(.nv.constant0._ZN7cutlass13device_kernelIN5flash19enable_sm80_to_sm89INS1_16FlashAttnFwdSm80INS1_25CollectiveMainloopFwdSm80ILi4ELi1ELb0EN4cute5tupleIJNS5_1CILi128EEENS7_ILi64EEENS7_ILi96EEEEEELi96ENS_10bfloat16_tEfNS_4arch4Sm80ELb0ELb0ELb1ELb1ELb0ELb1ELb1ELb0EEENS1_21CollectiveEpilogueFwdINS6_IJS8_SA_S9_EEENS6_IJNS7_ILi1EEESI_SI_EEESC_SE_Li128ELb1ELb1ELb0ELb0EEENS1_19SingleTileSchedulerILb1ELb0ELb1ELi128EEEEEEEEEvNT_6ParamsE)
        /*004c*/ 	.short	0x0380
        /*004e*/ 	.short	0x0418


	//----- nvinfo : EIATTR_SW_WAR
	.align		4
.L_98:
        /*0050*/ 	.byte	0x04, 0x36
        /*0052*/ 	.short	(.L_100 - .L_99)
.L_99:
        /*0054*/ 	.word	0x00000008
.L_100:


//--------------------- .nv.info._ZN7cutlass13device_kernelIN5flash19enable_sm80_to_sm89INS1_16FlashAttnFwdSm80INS1_25CollectiveMainloopFwdSm80ILi4ELi1ELb0EN4cute5tupleIJNS5_1CILi128EEENS7_ILi48EEENS7_ILi96EEEEEELi96ENS_10bfloat16_tEfNS_4arch4Sm80ELb0ELb1ELb1ELb0ELb0ELb0ELb1ELb0EEENS1_21CollectiveEpilogueFwdINS6_IJS8_SA_S9_EEENS6_IJNS7_ILi1EEESI_SI_EEESC_SE_Li128ELb0ELb1ELb0ELb0EEENS1_19SingleTileSchedulerILb0ELb0ELb1ELi128EEEEEEEEEvNT_6ParamsE --------------------------
	.section	.nv.info._ZN7cutlass13device_kernelIN5flash19enable_sm80_to_sm89INS1_16FlashAttnFwdSm80INS1_25CollectiveMainloopFwdSm80ILi4ELi1ELb0EN4cute5tupleIJNS5_1CILi128EEENS7_ILi48EEENS7_ILi96EEEEEELi96ENS_10bfloat16_tEfNS_4arch4Sm80ELb0ELb1ELb1ELb0ELb0ELb0ELb1ELb0EEENS1_21CollectiveEpilogueFwdINS6_IJS8_SA_S9_EEENS6_IJNS7_ILi1EEESI_SI_EEESC_SE_Li128ELb0ELb1ELb0ELb0EEENS1_19SingleTileSchedulerILb0ELb0ELb1ELi128EEEEEEEEEvNT_6ParamsE,"",@"SHT_CUDA_INFO"
	.sectionflags	@""
	.align	4


	//----- nvinfo : EIATTR_CUDA_API_VERSION
	.align		4
        /*0000*/ 	.byte	0x04, 0x37
        /*0002*/ 	.short	(.L_102 - .L_101)
.L_101:
        /*0004*/ 	.word	0x00000082


	//----- nvinfo : EIATTR_KPARAM_INFO
	.align		4
.L_102:
        /*0008*/ 	.byte	0x04, 0x17
        /*000a*/ 	.short	(.L_104 - .L_103)
.L_103:
        /*000c*/ 	.word	0x00000000
        /*0010*/ 	.short	0x0000
        /*0012*/ 	.short	0x0000
        /*0014*/ 	.byte	0x00, 0xf0, 0x61, 0x10


	//----- nvinfo : EIATTR_SPARSE_MMA_MASK
	.align		4
.L_104:
        /*0018*/ 	.byte	0x03, 0x50
        /*001a*/ 	.short	0x0000


	//----- nvinfo : EIATTR_MAXREG_COUNT
	.align		4
        /*001c*/ 	.byte	0x03, 0x1b
        /*001e*/ 	.short	0x00ff


	//----- nvinfo : EIATTR_MERCURY_ISA_VERSION
	.align		4
        /*0020*/ 	.byte	0x03, 0x5f
        /*0022*/ 	.short	0x0101


	//----- nvinfo : EIATTR_VRC_CTA_INIT_COUNT
	.align		4
        /*0024*/ 	.byte	0x02, 0x4a
	.zero		1
	.zero		1


	//----- nvinfo : EIATTR_EXIT_INSTR_OFFSETS
	.align		4
        /*0028*/ 	.byte	0x04, 0x1c
        /*002a*/ 	.short	(.L_106 - .L_105)


	//   ....[0]....
.L_105:
        /*002c*/ 	.word	0x00000010


	//----- nvinfo : EIATTR_MAX_THREADS
	.align		4
.L_106:
        /*0030*/ 	.byte	0x04, 0x05
        /*0032*/ 	.short	(.L_108 - .L_107)
.L_107:
        /*0034*/ 	.word	0x00000080
        /*0038*/ 	.word	0x00000001
        /*003c*/ 	.word	0x00000001


	//----- nvinfo : EIATTR_CBANK_PARAM_SIZE
	.align		4
.L_108:
        /*0040*/ 	.byte	0x03, 0x19
        /*0042*/ 	.short	0x0418


	//----- nvinfo : EIATTR_PARAM_CBANK
	.align		4
        /*0044*/ 	.byte	0x04, 0x0a
        /*0046*/ 	.short	(.L_110 - .L_109)
	.align		4
.L_109:
        /*0048*/ 	.word	index@(.nv.constant0._ZN7cutlass13device_kernelIN5flash19enable_sm80_to_sm89INS1_16FlashAttnFwdSm80INS1_25CollectiveMainloopFwdSm80ILi4ELi1ELb0EN4cute5tupleIJNS5_1CILi128EEENS7_ILi48EEENS7_ILi96EEEEEELi96ENS_10bfloat16_tEfNS_4arch4Sm80ELb0ELb1ELb1ELb0ELb0ELb0ELb1ELb0EEENS1_21CollectiveEpilogueFwdINS6_IJS8_SA_S9_EEENS6_IJNS7_ILi1EEESI_SI_EEESC_SE_Li128ELb0ELb1ELb0ELb0EEENS1_19SingleTileSchedulerILb0ELb0ELb1ELi128EEEEEEEEEvNT_6ParamsE)
        /*004c*/ 	.short	0x0380
        /*004e*/ 	.short	0x0418


	//----- nvinfo : EIATTR_SW_WAR
	.align		4
.L_110:
        /*0050*/ 	.byte	0x04, 0x36
        /*0052*/ 	.short	(.L_112 - .L_111)
.L_111:
        /*0054*/ 	.word	0x00000008
.L_112:


//--------------------- .nv.info._ZN7cutlass13device_kernelIN5flash19enable_sm80_to_sm89INS1_16FlashAttnFwdSm80INS1_25CollectiveMainloopFwdSm80ILi4ELi1ELb0EN4cute5tupleIJNS5_1CILi128EEENS7_ILi48EEENS7_ILi96EEEEEELi96ENS_10bfloat16_tEfNS_4arch4Sm80ELb0ELb1ELb1ELb1ELb0ELb0ELb1ELb0EEENS1_21CollectiveEpilogueFwdINS6_IJS8_SA_S9_EEENS6_IJNS7_ILi1EEESI_SI_EEESC_SE_Li128ELb1ELb1ELb0ELb0EEENS1_19SingleTileSchedulerILb1ELb0ELb1ELi128EEEEEEEEEvNT_6ParamsE --------------------------
	.section	.nv.info._ZN7cutlass13device_kernelIN5flash19enable_sm80_to_sm89INS1_16FlashAttnFwdSm80INS1_25CollectiveMainloopFwdSm80ILi4ELi1ELb0EN4cute5tupleIJNS5_1CILi128EEENS7_ILi48EEENS7_ILi96EEEEEELi96ENS_10bfloat16_tEfNS_4arch4Sm80ELb0ELb1ELb1ELb1ELb0ELb0ELb1ELb0EEENS1_21CollectiveEpilogueFwdINS6_IJS8_SA_S9_EEENS6_IJNS7_ILi1EEESI_SI_EEESC_SE_Li128ELb1ELb1ELb0ELb0EEENS1_19SingleTileSchedulerILb1ELb0ELb1ELi128EEEEEEEEEvNT_6ParamsE,"",@"SHT_CUDA_INFO"
	.sectionflags	@""
	.align	4


	//----- nvinfo : EIATTR_CUDA_API_VERSION
	.align		4
        /*0000*/ 	.byte	0x04, 0x37
        /*0002*/ 	.short	(.L_114 - .L_113)
.L_113:
        /*0004*/ 	.word	0x00000082


	//----- nvinfo : EIATTR_KPARAM_INFO
	.align		4
.L_114:
        /*0008*/ 	.byte	0x04, 0x17
        /*000a*/ 	.short	(.L_116 - .L_115)
.L_115:
        /*000c*/ 	.word	0x00000000
        /*0010*/ 	.short	0x0000
        /*0012*/ 	.short	0x0000
        /*0014*/ 	.byte	0x00, 0xf0, 0x61, 0x10


	//----- nvinfo : EIATTR_SPARSE_MMA_MASK
	.align		4
.L_116:
        /*0018*/ 	.byte	0x03, 0x50
        /*001a*/ 	.short	0x0000


	//----- nvinfo : EIATTR_MAXREG_COUNT
	.align		4
        /*001c*/ 	.byte	0x03, 0x1b
        /*001e*/ 	.short	0x00ff


	//----- nvinfo : EIATTR_MERCURY_ISA_VERSION
	.align		4
        /*0020*/ 	.byte	0x03, 0x5f
        /*0022*/ 	.short	0x0101


	//----- nvinfo : EIATTR_VRC_CTA_INIT_COUNT
	.align		4
        /*0024*/ 	.byte	0x02, 0x4a
	.zero		1
	.zero		1


	//----- nvinfo : EIATTR_EXIT_INSTR_OFFSETS
	.align		4
        /*0028*/ 	.byte	0x04, 0x1c
        /*002a*/ 	.short	(.L_118 - .L_117)


	//   ....[0]....
.L_117:
        /*002c*/ 	.word	0x00000010


	//----- nvinfo : EIATTR_MAX_THREADS
	.align		4
.L_118:
        /*0030*/ 	.byte	0x04, 0x05
        /*0032*/ 	.short	(.L_120 - .L_119)
.L_119:
        /*0034*/ 	.word	0x00000080
        /*0038*/ 	.word	0x00000001
        /*003c*/ 	.word	0x00000001


	//----- nvinfo : EIATTR_CBANK_PARAM_SIZE
	.align		4
.L_120:
        /*0040*/ 	.byte	0x03, 0x19
        /*0042*/ 	.short	0x0418


	//----- nvinfo : EIATTR_PARAM_CBANK
	.align		4
        /*0044*/ 	.byte	0x04, 0x0a
        /*0046*/ 	.short	(.L_122 - .L_121)
	.align		4
.L_121:
        /*0048*/ 	.word	index@(.nv.constant0._ZN7cutlass13device_kernelIN5flash19enable_sm80_to_sm89INS1_16FlashAttnFwdSm80INS1_25CollectiveMainloopFwdSm80ILi4ELi1ELb0EN4cute5tupleIJNS5_1CILi128EEENS7_ILi48EEENS7_ILi96EEEEEELi96ENS_10bfloat16_tEfNS_4arch4Sm80ELb0ELb1ELb1ELb1ELb0ELb0ELb1ELb0EEENS1_21CollectiveEpilogueFwdINS6_IJS8_SA_S9_EEENS6_IJNS7_ILi1EEESI_SI_EEESC_SE_Li128ELb1ELb1ELb0ELb0EEENS1_19SingleTileSchedulerILb1ELb0ELb1ELi128EEEEEEEEEvNT_6ParamsE)
        /*004c*/ 	.short	0x0380
        /*004e*/ 	.short	0x0418


	//----- nvinfo : EIATTR_SW_WAR
	.align		4
.L_122:
        /*0050*/ 	.byte	0x04, 0x36
        /*0052*/ 	.short	(.L_124 - .L_123)
.L_123:
        /*0054*/ 	.word	0x00000008
.L_124:


//--------------------- .nv.info._ZN7cutlass13device_kernelIN5flash19enable_sm80_to_sm89INS1_16FlashAttnFwdSm80INS1_25CollectiveMainloopFwdSm80ILi4ELi1ELb0EN4cute5tupleIJNS5_1CILi128EEENS7_ILi48EEENS7_ILi96EEEEEELi96ENS_10bfloat16_tEfNS_4arch4Sm80ELb0ELb1ELb1ELb1ELb0ELb1ELb1ELb0EEENS1_21CollectiveEpilogueFwdINS6_IJS8_SA_S9_EEENS6_IJNS7_ILi1EEESI_SI_EEESC_SE_Li128ELb1ELb1ELb0ELb0EEENS1_19SingleTileSchedulerILb1ELb0ELb1ELi128EEEEEEEEEvNT_6ParamsE --------------------------
	.section	.nv.info._ZN7cutlass13device_kernelIN5flash19enable_sm80_to_sm89INS1_16FlashAttnFwdSm80INS1_25CollectiveMainloopFwdSm80ILi4ELi1ELb0EN4cute5tupleIJNS5_1CILi128EEENS7_ILi48EEENS7_ILi96EEEEEELi96ENS_10bfloat16_tEfNS_4arch4Sm80ELb0ELb1ELb1ELb1ELb0ELb1ELb1ELb0EEENS1_21CollectiveEpilogueFwdINS6_IJS8_SA_S9_EEENS6_IJNS7_ILi1EEESI_SI_EEESC_SE_Li128ELb1ELb1ELb0ELb0EEENS1_19SingleTileSchedulerILb1ELb0ELb1ELi128EEEEEEEEEvNT_6ParamsE,"",@"SHT_CUDA_INFO"
	.sectionflags	@""
	.align	4


	//----- nvinfo : EIATTR_CUDA_API_VERSION
	.align		4
        /*0000*/ 	.byte	0x04, 0x37
        /*0002*/ 	.short	(.L_126 - .L_125)
.L_125:
        /*0004*/ 	.word	0x00000082


	//----- nvinfo : EIATTR_KPARAM_INFO
	.align		4
.L_126:
        /*0008*/ 	.byte	0x04, 0x17
        /*000a*/ 	.short	(.L_128 - .L_127)
.L_127:
        /*000c*/ 	.word	0x00000000
        /*0010*/ 	.short	0x0000
        /*0012*/ 	.short	0x0000
        /*0014*/ 	.byte	0x00, 0xf0, 0x61, 0x10


	//----- nvinfo : EIATTR_SPARSE_MMA_MASK
	.align		4
.L_128:
        /*0018*/ 	.byte	0x03, 0x50
        /*001a*/ 	.short	0x0000


	//----- nvinfo : EIATTR_MAXREG_COUNT
	.align		4
        /*001c*/ 	.byte	0x03, 0x1b
        /*001e*/ 	.short	0x00ff


	//----- nvinfo : EIATTR_MERCURY_ISA_VERSION
	.align		4
        /*0020*/ 	.byte	0x03, 0x5f
        /*0022*/ 	.short	0x0101


	//----- nvinfo : EIATTR_VRC_CTA_INIT_COUNT
	.align		4
        /*0024*/ 	.byte	0x02, 0x4a
	.zero		1
	.zero		1


	//----- nvinfo : EIATTR_EXIT_INSTR_OFFSETS
	.align		4
        /*0028*/ 	.byte	0x04, 0x1c
        /*002a*/ 	.short	(.L_130 - .L_129)


	//   ....[0]....
.L_129:
        /*002c*/ 	.word	0x00000010


	//----- nvinfo : EIATTR_MAX_THREADS
	.align		4
.L_130:
        /*0030*/ 	.byte	0x04, 0x05
        /*0032*/ 	.short	(.L_132 - .L_131)
.L_131:
        /*0034*/ 	.word	0x00000080
        /*0038*/ 	.word	0x00000001
        /*003c*/ 	.word	0x00000001


	//----- nvinfo : EIATTR_CBANK_PARAM_SIZE
	.align		4
.L_132:
        /*0040*/ 	.byte	0x03, 0x19
        /*0042*/ 	.short	0x0418


	//----- nvinfo : EIATTR_PARAM_CBANK
	.align		4
        /*0044*/ 	.byte	0x04, 0x0a
        /*0046*/ 	.short	(.L_134 - .L_133)
	.align		4
.L_133:
        /*0048*/ 	.word	index@(.nv.constant0._ZN7cutlass13device_kernelIN5flash19enable_sm80_to_sm89INS1_16FlashAttnFwdSm80INS1_25CollectiveMainloopFwdSm80ILi4ELi1ELb0EN4cute5tupleIJNS5_1CILi128EEENS7_ILi48EEENS7_ILi96EEEEEELi96ENS_10bfloat16_tEfNS_4arch4Sm80ELb0ELb1ELb1ELb1ELb0ELb1ELb1ELb0EEENS1_21CollectiveEpilogueFwdINS6_IJS8_SA_S9_EEENS6_IJNS7_ILi1EEESI_SI_EEESC_SE_Li128ELb1ELb1ELb0ELb0EEENS1_19SingleTileSchedulerILb1ELb0ELb1ELi128EEEEEEEEEvNT_6ParamsE)
        /*004c*/ 	.short	0x0380
        /*004e*/ 	.short	0x0418


	//----- nvinfo : EIATTR_SW_WAR
	.align		4
.L_134:
        /*0050*/ 	.byte	0x04, 0x36
        /*0052*/ 	.short	(.L_136 - .L_135)
.L_135:
        /*0054*/ 	.word	0x00000008
.L_136:


//--------------------- .nv.info._ZN7cutlass13device_kernelIN5flash19enable_sm80_to_sm89INS1_16FlashAttnFwdSm80INS1_25CollectiveMainloopFwdSm80ILi4ELi1ELb0EN4cute5tupleIJNS5_1CILi128EEENS7_ILi64EEENS7_ILi96EEEEEELi96ENS_10bfloat16_tEfNS_4arch4Sm80ELb1ELb0ELb1ELb0ELb0ELb0ELb1ELb0EEENS1_21CollectiveEpilogueFwdINS6_IJS8_SA_S9_EEENS6_IJNS7_ILi1EEESI_SI_EEESC_SE_Li128ELb0ELb1ELb0ELb0EEENS1_30DynamicPersistentTileSchedulerILi128ELi128ELb0ELb1ELb0EEEEEEEEEvNT_6ParamsE --------------------------
	.section	.nv.info._ZN7cutlass13device_kernelIN5flash19enable_sm80_to_sm89INS1_16FlashAttnFwdSm80INS1_25CollectiveMainloopFwdSm80ILi4ELi1ELb0EN4cute5tupleIJNS5_1CILi128EEENS7_ILi64EEENS7_ILi96EEEEEELi96ENS_10bfloat16_tEfNS_4arch4Sm80ELb1ELb0ELb1ELb0ELb0ELb0ELb1ELb0EEENS1_21CollectiveEpilogueFwdINS6_IJS8_SA_S9_EEENS6_IJNS7_ILi1EEESI_SI_EEESC_SE_Li128ELb0ELb1ELb0ELb0EEENS1_30DynamicPersistentTileSchedulerILi128ELi128ELb0ELb1ELb0EEEEEEEEEvNT_6ParamsE,"",@"SHT_CUDA_INFO"
	.sectionflags	@""
	.align	4


	//----- nvinfo : EIATTR_CUDA_API_VERSION
	.align		4
        /*0000*/ 	.byte	0x04, 0x37
        /*0002*/ 	.short	(.L_138 - .L_137)
.L_137:
        /*0004*/ 	.word	0x00000082


	//----- nvinfo : EIATTR_KPARAM_INFO
	.align		4
.L_138:
        /*0008*/ 	.byte	0x04, 0x17
        /*000a*/ 	.short	(.L_140 - .L_139)
.L_139:
        /*000c*/ 	.word	0x00000000
        /*0010*/ 	.short	0x0000
        /*0012*/ 	.short	0x0000
        /*0014*/ 	.byte	0x00, 0xf0, 0xa1, 0x10


	//----- nvinfo : EIATTR_SPARSE_MMA_MASK
	.align		4
.L_140:
        /*0018*/ 	.byte	0x03, 0x50
        /*001a*/ 	.short	0x0000


	//----- nvinfo : EIATTR_MAXREG_COUNT
	.align		4
        /*001c*/ 	.byte	0x03, 0x1b
        /*001e*/ 	.short	0x00ff


	//----- nvinfo : EIATTR_MERCURY_ISA_VERSION
	.align		4
        /*0020*/ 	.byte	0x03, 0x5f
        /*0022*/ 	.short	0x0101


	//----- nvinfo : EIATTR_VRC_CTA_INIT_COUNT
	.align		4
        /*0024*/ 	.byte	0x02, 0x4a
	.zero		1
	.zero		1


	//----- nvinfo : EIATTR_EXIT_INSTR_OFFSETS
	.align		4
        /*0028*/ 	.byte	0x04, 0x1c
        /*002a*/ 	.short	(.L_142 - .L_141)


	//   ....[0]....
.L_141:
        /*002c*/ 	.word	0x00000010


	//----- nvinfo : EIATTR_MAX_THREADS
	.align		4
.L_142:
        /*0030*/ 	.byte	0x04, 0x05
        /*0032*/ 	.short	(.L_144 - .L_143)
.L_143:
        /*0034*/ 	.word	0x00000080
        /*0038*/ 	.word	0x00000001
        /*003c*/ 	.word	0x00000001


	//----- nvinfo : EIATTR_CBANK_PARAM_SIZE
	.align		4
.L_144:
        /*0040*/ 	.byte	0x03, 0x19
        /*0042*/ 	.short	0x0428


	//----- nvinfo : EIATTR_PARAM_CBANK
	.align		4
        /*0044*/ 	.byte	0x04, 0x0a
        /*0046*/ 	.short	(.L_146 - .L_145)
	.align		4
.L_145:
        /*0048*/ 	.word	index@(.nv.constant0._ZN7cutlass13device_kernelIN5flash19enable_sm80_to_sm89INS1_16FlashAttnFwdSm80INS1_25CollectiveMainloopFwdSm80ILi4ELi1ELb0EN4cute5tupleIJNS5_1CILi128EEENS7_ILi64EEENS7_ILi96EEEEEELi96ENS_10bfloat16_tEfNS_4arch4Sm80ELb1ELb0ELb1ELb0ELb0ELb0ELb1ELb0EEENS1_21CollectiveEpilogueFwdINS6_IJS8_SA_S9_EEENS6_IJNS7_ILi1EEESI_SI_EEESC_SE_Li128ELb0ELb1ELb0ELb0EEENS1_30DynamicPersistentTileSchedulerILi128ELi128ELb0ELb1ELb0EEEEEEEEEvNT_6ParamsE)
        /*004c*/ 	.short	0x0380
        /*004e*/ 	.short	0x0428


	//----- nvinfo : EIATTR_SW_WAR
	.align		4
.L_146:
        /*0050*/ 	.byte	0x04, 0x36
        /*0052*/ 	.short	(.L_148 - .L_147)
.L_147:
        /*0054*/ 	.word	0x00000008
.L_148:


//--------------------- .nv.info._ZN7cutlass13device_kernelIN5flash19enable_sm80_to_sm89INS1_16FlashAttnFwdSm80INS1_25CollectiveMainloopFwdSm80ILi4ELi1ELb0EN4cute5tupleIJNS5_1CILi128EEENS7_ILi64EEENS7_ILi96EEEEEELi96ENS_10bfloat16_tEfNS_4arch4Sm80ELb1ELb0ELb1ELb1ELb0ELb0ELb1ELb0EEENS1_21CollectiveEpilogueFwdINS6_IJS8_SA_S9_EEENS6_IJNS7_ILi1EEESI_SI_EEESC_SE_Li128ELb1ELb1ELb0ELb0EEENS1_19SingleTileSchedulerILb1ELb0ELb1ELi128EEEEEEEEEvNT_6ParamsE --------------------------
	.section	.nv.info._ZN7cutlass13device_kernelIN5flash19enable_sm80_to_sm89INS1_16FlashAttnFwdSm80INS1_25CollectiveMainloopFwdSm80ILi4ELi1ELb0EN4cute5tupleIJNS5_1CILi128EEENS7_ILi64EEENS7_ILi96EEEEEELi96ENS_10bfloat16_tEfNS_4arch4Sm80ELb1ELb0ELb1ELb1ELb0ELb0ELb1ELb0EEENS1_21CollectiveEpilogueFwdINS6_IJS8_SA_S9_EEENS6_IJNS7_ILi1EEESI_SI_EEESC_SE_Li128ELb1ELb1ELb0ELb0EEENS1_19SingleTileSchedulerILb1ELb0ELb1ELi128EEEEEEEEEvNT_6ParamsE,"",@"SHT_CUDA_INFO"
	.sectionflags	@""
	.align	4


	//----- nvinfo : EIATTR_CUDA_API_VERSION
	.align		4
        /*0000*/ 	.byte	0x04, 0x37
        /*0002*/ 	.short	(.L_150 - .L_149)
.L_149:
        /*0004*/ 	.word	0x00000082


	//----- nvinfo : EIATTR_KPARAM_INFO
	.align		4
.L_150:
        /*0008*/ 	.byte	0x04, 0x17
        /*000a*/ 	.short	(.L_152 - .L_151)
.L_151:
        /*000c*/ 	.word	0x00000000
        /*0010*/ 	.short	0x0000
        /*0012*/ 	.short	0x0000
        /*0014*/ 	.byte	0x00, 0xf0, 0x61, 0x10


	//----- nvinfo : EIATTR_SPARSE_MMA_MASK
	.align		4
.L_152:
        /*0018*/ 	.byte	0x03, 0x50
        /*001a*/ 	.short	0x0000


	//----- nvinfo : EIATTR_MAXREG_COUNT
	.align		4
        /*001c*/ 	.byte	0x03, 0x1b
        /*001e*/ 	.short	0x00ff


	//----- nvinfo : EIATTR_MERCURY_ISA_VERSION
	.align		4
        /*0020*/ 	.byte	0x03, 0x5f
        /*0022*/ 	.short	0x0101


	//----- nvinfo : EIATTR_VRC_CTA_INIT_COUNT
	.align		4
        /*0024*/ 	.byte	0x02, 0x4a
	.zero		1
	.zero		1


	//----- nvinfo : EIATTR_EXIT_INSTR_OFFSETS
	.align		4
        /*0028*/ 	.byte	0x04, 0x1c
        /*002a*/ 	.short	(.L_154 - .L_153)


	//   ....[0]....
.L_153:
        /*002c*/ 	.word	0x00000010


	//----- nvinfo : EIATTR_MAX_THREADS
	.align		4
.L_154:
        /*0030*/ 	.byte	0x04, 0x05
        /*0032*/ 	.short	(.L_156 - .L_155)
.L_155:
        /*0034*/ 	.word	0x00000080
        /*0038*/ 	.word	0x00000001
        /*003c*/ 	.word	0x00000001


	//----- nvinfo : EIATTR_CBANK_PARAM_SIZE
	.align		4
.L_156:
        /*0040*/ 	.byte	0x03, 0x19
        /*0042*/ 	.short	0x0418


	//----- nvinfo : EIATTR_PARAM_CBANK
	.align		4
        /*0044*/ 	.byte	0x04, 0x0a
        /*0046*/ 	.short	(.L_158 - .L_157)
	.align		4
.L_157:
        /*0048*/ 	.word	index@(.nv.constant0._ZN7cutlass13device_kernelIN5flash19enable_sm80_to_sm89INS1_16FlashAttnFwdSm80INS1_25CollectiveMainloopFwdSm80ILi4ELi1ELb0EN4cute5tupleIJNS5_1CILi128EEENS7_ILi64EEENS7_ILi96EEEEEELi96ENS_10bfloat16_tEfNS_4arch4Sm80ELb1ELb0ELb1ELb1ELb0ELb0ELb1ELb0EEENS1_21CollectiveEpilogueFwdINS6_IJS8_SA_S9_EEENS6_IJNS7_ILi1EEESI_SI_EEESC_SE_Li128ELb1ELb1ELb0ELb0EEENS1_19SingleTileSchedulerILb1ELb0ELb1ELi128EEEEEEEEEvNT_6ParamsE)
        /*004c*/ 	.short	0x0380
        /*004e*/ 	.short	0x0418


	//----- nvinfo : EIATTR_SW_WAR
	.align		4
.L_158:
        /*0050*/ 	.byte	0x04, 0x36
        /*0052*/ 	.short	(.L_160 - .L_159)
.L_159:
        /*0054*/ 	.word	0x00000008
.L_160:


//--------------------- .nv.info._ZN7cutlass13device_kernelIN5flash19enable_sm80_to_sm89INS1_16FlashAttnFwdSm80INS1_25CollectiveMainloopFwdSm80ILi4ELi1ELb0EN4cute5tupleIJNS5_1CILi128EEENS7_ILi64EEENS7_ILi96EEEEEELi96ENS_10bfloat16_tEfNS_4arch4Sm80ELb1ELb0ELb1ELb1ELb0ELb1ELb1ELb0EEENS1_21CollectiveEpilogueFwdINS6_IJS8_SA_S9_EEENS6_IJNS7_ILi1EEESI_SI_EEESC_SE_Li128ELb1ELb1ELb0ELb0EEENS1_19SingleTileSchedulerILb1ELb0ELb1ELi128EEEEEEEEEvNT_6ParamsE --------------------------
	.section	.nv.info._ZN7cutlass13device_kernelIN5flash19enable_sm80_to_sm89INS1_16FlashAttnFwdSm80INS1_25CollectiveMainloopFwdSm80ILi4ELi1ELb0EN4cute5tupleIJNS5_1CILi128EEENS7_ILi64EEENS7_ILi96EEEEEELi96ENS_10bfloat16_tEfNS_4arch4Sm80ELb1ELb0ELb1ELb1ELb0ELb1ELb1ELb0EEENS1_21CollectiveEpilogueFwdINS6_IJS8_SA_S9_EEENS6_IJNS7_ILi1EEESI_SI_EEESC_SE_Li128ELb1ELb1ELb0ELb0EEENS1_19SingleTileSchedulerILb1ELb0ELb1ELi128EEEEEEEEEvNT_6ParamsE,"",@"SHT_CUDA_INFO"
	.sectionflags	@""
	.align	4


	//----- nvinfo : EIATTR_CUDA_API_VERSION
	.align		4
        /*0000*/ 	.byte	0x04, 0x37
        /*0002*/ 	.short	(.L_162 - .L_161)
.L_161:
        /*0004*/ 	.word	0x00000082


	//----- nvinfo : EIATTR_KPARAM_INFO
	.align		4
.L_162:
        /*0008*/ 	.byte	0x04, 0x17
        /*000a*/ 	.short	(.L_164 - .L_163)
.L_163:
        /*000c*/ 	.word	0x00000000
        /*0010*/ 	.short	0x0000
        /*0012*/ 	.short	0x0000
        /*0014*/ 	.byte	0x00, 0xf0, 0x61, 0x10


	//----- nvinfo : EIATTR_SPARSE_MMA_MASK
	.align		4
.L_164:
        /*0018*/ 	.byte	0x03, 0x50
        /*001a*/ 	.short	0x0000


	//----- nvinfo : EIATTR_MAXREG_COUNT
	.align		4
        /*001c*/ 	.byte	0x03, 0x1b
        /*001e*/ 	.short	0x00ff


	//----- nvinfo : EIATTR_MERCURY_ISA_VERSION
	.align		4
        /*0020*/ 	.byte	0x03, 0x5f
        /*0022*/ 	.short	0x0101


	//----- nvinfo : EIATTR_VRC_CTA_INIT_COUNT
	.align		4
        /*0024*/ 	.byte	0x02, 0x4a
	.zero		1
	.zero		1


	//----- nvinfo : EIATTR_EXIT_INSTR_OFFSETS
	.align		4
        /*0028*/ 	.byte	0x04, 0x1c
        /*002a*/ 	.short	(.L_166 - .L_165)


	//   ....[0]....
.L_165:
        /*002c*/ 	.word	0x00000010


	//----- nvinfo : EIATTR_MAX_THREADS
	.align		4
.L_166:
        /*0030*/ 	.byte	0x04, 0x05
        /*0032*/ 	.short	(.L_168 - .L_167)
.L_167:
        /*0034*/ 	.word	0x00000080
        /*0038*/ 	.word	0x00000001
        /*003c*/ 	.word	0x00000001


	//----- nvinfo : EIATTR_CBANK_PARAM_SIZE
	.align		4
.L_168:
        /*0040*/ 	.byte	0x03, 0x19
        /*0042*/ 	.short	0x0418


	//----- nvinfo : EIATTR_PARAM_CBANK
	.align		4
        /*0044*/ 	.byte	0x04, 0x0a
        /*0046*/ 	.short	(.L_170 - .L_169)
	.align		4
.L_169:
        /*0048*/ 	.word	index@(.nv.constant0._ZN7cutlass13device_kernelIN5flash19enable_sm80_to_sm89INS1_16FlashAttnFwdSm80INS1_25CollectiveMainloopFwdSm80ILi4ELi1ELb0EN4cute5tupleIJNS5_1CILi128EEENS7_ILi64EEENS7_ILi96EEEEEELi96ENS_10bfloat16_tEfNS_4arch4Sm80ELb1ELb0ELb1ELb1ELb0ELb1ELb1ELb0EEENS1_21CollectiveEpilogueFwdINS6_IJS8_SA_S9_EEENS6_IJNS7_ILi1EEESI_SI_EEESC_SE_Li128ELb1ELb1ELb0ELb0EEENS1_19SingleTileSchedulerILb1ELb0ELb1ELi128EEEEEEEEEvNT_6ParamsE)
        /*004c*/ 	.short	0x0380
        /*004e*/ 	.short	0x0418


	//----- nvinfo : EIATTR_SW_WAR
	.align		4
.L_170:
        /*0050*/ 	.byte	0x04, 0x36
        /*0052*/ 	.short	(.L_172 - .L_171)
.L_171:
        /*0054*/ 	.word	0x00000008
.L_172:


//--------------------- .nv.callgraph             --------------------------
	.section	.nv.callgraph,"",@"SHT_CUDA_CALLGRAPH"
	.align	4
	.sectionentsize	8
	.align		4
        /*0000*/ 	.word	0x00000000
	.align		4
        /*0004*/ 	.word	0xffffffff
	.align		4
        /*0008*/ 	.word	0x00000000
	.align		4
        /*000c*/ 	.word	0xfffffffe
	.align		4
        /*0010*/ 	.word	0x00000000
	.align		4
        /*0014*/ 	.word	0xfffffffd
	.align		4
        /*0018*/ 	.word	0x00000000
	.align		4
        /*001c*/ 	.word	0xfffffffc


//--------------------- .nv.constant4             --------------------------
	.section	.nv.constant4,"a",@progbits
	.align	8
	.align		8
.nv.constant4:
        /*0000*/ 	.dword	_ZN73_INTERNAL_4732254a_37_flash_fwd_hdim96_bf16_softcap_sm80_cu_e763cb1e_34774cuda3std3__45__cpo5beginE
	.align		8
        /*0008*/ 	.dword	_ZN73_INTERNAL_4732254a_37_flash_fwd_hdim96_bf16_softcap_sm80_cu_e763cb1e_34774cuda3std3__45__cpo3endE
	.align		8
        /*0010*/ 	.dword	_ZN73_INTERNAL_4732254a_37_flash_fwd_hdim96_bf16_softcap_sm80_cu_e763cb1e_34774cuda3std3__45__cpo6cbeginE
	.align		8
        /*0018*/ 	.dword	_ZN73_INTERNAL_4732254a_37_flash_fwd_hdim96_bf16_softcap_sm80_cu_e763cb1e_34774cuda3std3__45__cpo4cendE
	.align		8
        /*0020*/ 	.dword	_ZN73_INTERNAL_4732254a_37_flash_fwd_hdim96_bf16_softcap_sm80_cu_e763cb1e_34774cuda3std3__475_GLOBAL__N__4732254a_37_flash_fwd_hdim96_bf16_softcap_sm80_cu_e763cb1e_34776ignoreE
	.align		8
        /*0028*/ 	.dword	_ZN73_INTERNAL_4732254a_37_flash_fwd_hdim96_bf16_softcap_sm80_cu_e763cb1e_34774cuda3std3__419piecewise_constructE
	.align		8
        /*0030*/ 	.dword	_ZN73_INTERNAL_4732254a_37_flash_fwd_hdim96_bf16_softcap_sm80_cu_e763cb1e_34774cuda3std3__48in_placeE
	.align		8
        /*0038*/ 	.dword	_ZN73_INTERNAL_4732254a_37_flash_fwd_hdim96_bf16_softcap_sm80_cu_e763cb1e_34774cuda3std6ranges3__45__cpo4swapE
	.align		8
        /*0040*/ 	.dword	_ZN73_INTERNAL_4732254a_37_flash_fwd_hdim96_bf16_softcap_sm80_cu_e763cb1e_34774cuda3std6ranges3__45__cpo9iter_moveE
	.align		8
        /*0048*/ 	.dword	_ZN73_INTERNAL_4732254a_37_flash_fwd_hdim96_bf16_softcap_sm80_cu_e763cb1e_34774cute7productE
	.align		8
        /*0050*/ 	.dword	_ZN73_INTERNAL_4732254a_37_flash_fwd_hdim96_bf16_softcap_sm80_cu_e763cb1e_34774cute1_E


//--------------------- .text._ZN7cutlass13device_kernelIN5flash19enable_sm80_to_sm89INS1_16FlashAttnFwdSm80INS1_25CollectiveMainloopFwdSm80ILi4ELi1ELb0EN4cute5tupleIJNS5_1CILi128EEENS7_ILi64EEENS7_ILi96EEEEEELi96ENS_10bfloat16_tEfNS_4arch4Sm80ELb0ELb0ELb1ELb0ELb0ELb0ELb1ELb0EEENS1_21CollectiveEpilogueFwdINS6_IJS8_SA_S9_EEENS6_IJNS7_ILi1EEESI_SI_EEESC_SE_Li128ELb0ELb1ELb0ELb0EEENS1_19SingleTileSchedulerILb0ELb0ELb1ELi128EEEEEEEEEvNT_6ParamsE --------------------------
	.section	.text._ZN7cutlass13device_kernelIN5flash19enable_sm80_to_sm89INS1_16FlashAttnFwdSm80INS1_25CollectiveMainloopFwdSm80ILi4ELi1ELb0EN4cute5tupleIJNS5_1CILi128EEENS7_ILi64EEENS7_ILi96EEEEEELi96ENS_10bfloat16_tEfNS_4arch4Sm80ELb0ELb0ELb1ELb0ELb0ELb0ELb1ELb0EEENS1_21CollectiveEpilogueFwdINS6_IJS8_SA_S9_EEENS6_IJNS7_ILi1EEESI_SI_EEESC_SE_Li128ELb0ELb1ELb0ELb0EEENS1_19SingleTileSchedulerILb0ELb0ELb1ELi128EEEEEEEEEvNT_6ParamsE,"ax",@progbits
	.align	128
.text._ZN7cutlass13device_kernelIN5flash19enable_sm80_to_sm89INS1_16FlashAttnFwdSm80INS1_25CollectiveMainloopFwdSm80ILi4ELi1ELb0EN4cute5tupleIJNS5_1CILi128EEENS7_ILi64EEENS7_ILi96EEEEEELi96ENS_10bfloat16_tEfNS_4arch4Sm80ELb0ELb0ELb1ELb0ELb0ELb0ELb1ELb0EEENS1_21CollectiveEpilogueFwdINS6_IJS8_SA_S9_EEENS6_IJNS7_ILi1EEESI_SI_EEESC_SE_Li128ELb0ELb1ELb0ELb0EEENS1_19SingleTileSchedulerILb0ELb0ELb1ELi128EEEEEEEEEvNT_6ParamsE:
        .type           _ZN7cutlass13device_kernelIN5flash19enable_sm80_to_sm89INS1_16FlashAttnFwdSm80INS1_25CollectiveMainloopFwdSm80ILi4ELi1ELb0EN4cute5tupleIJNS5_1CILi128EEENS7_ILi64EEENS7_ILi96EEEEEELi96ENS_10bfloat16_tEfNS_4arch4Sm80ELb0ELb0ELb1ELb0ELb0ELb0ELb1ELb0EEENS1_21CollectiveEpilogueFwdINS6_IJS8_SA_S9_EEENS6_IJNS7_ILi1EEESI_SI_EEESC_SE_Li128ELb0ELb1ELb0ELb0EEENS1_19SingleTileSchedulerILb0ELb0ELb1ELi128EEEEEEEEEvNT_6ParamsE,@function
        .size           _ZN7cutlass13device_kernelIN5flash19enable_sm80_to_sm89INS1_16FlashAttnFwdSm80INS1_25CollectiveMainloopFwdSm80ILi4ELi1ELb0EN4cute5tupleIJNS5_1CILi128EEENS7_ILi64EEENS7_ILi96EEEEEELi96ENS_10bfloat16_tEfNS_4arch4Sm80ELb0ELb0ELb1ELb0ELb0ELb0ELb1ELb0EEENS1_21CollectiveEpilogueFwdINS6_IJS8_SA_S9_EEENS6_IJNS7_ILi1EEESI_SI_EEESC_SE_Li128ELb0ELb1ELb0ELb0EEENS1_19SingleTileSchedulerILb0ELb0ELb1ELi128EEEEEEEEEvNT_6ParamsE,(.L_x_9 - _ZN7cutlass13device_kernelIN5flash19enable_sm80_to_sm89INS1_16FlashAttnFwdSm80INS1_25CollectiveMainloopFwdSm80ILi4ELi1ELb0EN4cute5tupleIJNS5_1CILi128EEENS7_ILi64EEENS7_ILi96EEEEEELi96ENS_10bfloat16_tEfNS_4arch4Sm80ELb0ELb0ELb1ELb0ELb0ELb0ELb1ELb0EEENS1_21CollectiveEpilogueFwdINS6_IJS8_SA_S9_EEENS6_IJNS7_ILi1EEESI_SI_EEESC_SE_Li128ELb0ELb1ELb0ELb0EEENS1_19SingleTileSchedulerILb0ELb0ELb1ELi128EEEEEEEEEvNT_6ParamsE)
        .other          _ZN7cutlass13device_kernelIN5flash19enable_sm80_to_sm89INS1_16FlashAttnFwdSm80INS1_25CollectiveMainloopFwdSm80ILi4ELi1ELb0EN4cute5tupleIJNS5_1CILi128EEENS7_ILi64EEENS7_ILi96EEEEEELi96ENS_10bfloat16_tEfNS_4arch4Sm80ELb0ELb0ELb1ELb0ELb0ELb0ELb1ELb0EEENS1_21CollectiveEpilogueFwdINS6_IJS8_SA_S9_EEENS6_IJNS7_ILi1EEESI_SI_EEESC_SE_Li128ELb0ELb1ELb0ELb0EEENS1_19SingleTileSchedulerILb0ELb0ELb1ELi128EEEEEEEEEvNT_6ParamsE,@"STO_CUDA_ENTRY STV_DEFAULT"
_ZN7cutlass13device_kernelIN5flash19enable_sm80_to_sm89INS1_16FlashAttnFwdSm80INS1_25CollectiveMainloopFwdSm80ILi4ELi1ELb0EN4cute5tupleIJNS5_1CILi128EEENS7_ILi64EEENS7_ILi96EEEEEELi96ENS_10bfloat16_tEfNS_4arch4Sm80ELb0ELb0ELb1ELb0ELb0ELb0ELb1ELb0EEENS1_21CollectiveEpilogueFwdINS6_IJS8_SA_S9_EEENS6_IJNS7_ILi1EEESI_SI_EEESC_SE_Li128ELb0ELb1ELb0ELb0EEENS1_19SingleTileSchedulerILb0ELb0ELb1ELi128EEEEEEEEEvNT_6ParamsE:
[----:B------:R-:W-:Y:S01]  /*0000*/  LDC R1, c[0x0][0x37c] ;  /* 0x0000df00ff017b82 */ /* 0x000fe20000000800 */
[----:B------:R-:W-:Y:S05]  /*0010*/  EXIT ;  /* 0x000000000000794d */ /* 0x000fea0003800000 */
.L_x_0:
[----:B------:R-:W-:-:S00]  /*0020*/  BRA `(.L_x_0) ;  /* 0xfffffffc00fc7947 */ /* 0x000fc0000383ffff */
[----:B------:R-:W-:-:S00]  /*0030*/  NOP ;  /* 0x0000000000007918 */ /* 0x000fc00000000000 */
        /* <DEDUP_REMOVED lines=12> */
.L_x_9:


//--------------------- .text._ZN7cutlass13device_kernelIN5flash19enable_sm80_to_sm89INS1_16FlashAttnFwdSm80INS1_25CollectiveMainloopFwdSm80ILi4ELi1ELb0EN4cute5tupleIJNS5_1CILi128EEENS7_ILi64EEENS7_ILi96EEEEEELi96ENS_10bfloat16_tEfNS_4arch4Sm80ELb0ELb0ELb1ELb1ELb0ELb0ELb1ELb0EEENS1_21CollectiveEpilogueFwdINS6_IJS8_SA_S9_EEENS6_IJNS7_ILi1EEESI_SI_EEESC_SE_Li128ELb1ELb1ELb0ELb0EEENS1_19SingleTileSchedulerILb1ELb0ELb1ELi128EEEEEEEEEvNT_6ParamsE --------------------------
	.section	.text._ZN7cutlass13device_kernelIN5flash19enable_sm80_to_sm89INS1_16FlashAttnFwdSm80INS1_25CollectiveMainloopFwdSm80ILi4ELi1ELb0EN4cute5tupleIJNS5_1CILi128EEENS7_ILi64EEENS7_ILi96EEEEEELi96ENS_10bfloat16_tEfNS_4arch4Sm80ELb0ELb0ELb1ELb1ELb0ELb0ELb1ELb0EEENS1_21CollectiveEpilogueFwdINS6_IJS8_SA_S9_EEENS6_IJNS7_ILi1EEESI_SI_EEESC_SE_Li128ELb1ELb1ELb0ELb0EEENS1_19SingleTileSchedulerILb1ELb0ELb1ELi128EEEEEEEEEvNT_6ParamsE,"ax",@progbits
	.align	128
.text._ZN7cutlass13device_kernelIN5flash19enable_sm80_to_sm89INS1_16FlashAttnFwdSm80INS1_25CollectiveMainloopFwdSm80ILi4ELi1ELb0EN4cute5tupleIJNS5_1CILi128EEENS7_ILi64EEENS7_ILi96EEEEEELi96ENS_10bfloat16_tEfNS_4arch4Sm80ELb0ELb0ELb1ELb1ELb0ELb0ELb1ELb0EEENS1_21CollectiveEpilogueFwdINS6_IJS8_SA_S9_EEENS6_IJNS7_ILi1EEESI_SI_EEESC_SE_Li128ELb1ELb1ELb0ELb0EEENS1_19SingleTileSchedulerILb1ELb0ELb1ELi128EEEEEEEEEvNT_6ParamsE:
        .type           _ZN7cutlass13device_kernelIN5flash19enable_sm80_to_sm89INS1_16FlashAttnFwdSm80INS1_25CollectiveMainloopFwdSm80ILi4ELi1ELb0EN4cute5tupleIJNS5_1CILi128EEENS7_ILi64EEENS7_ILi96EEEEEELi96ENS_10bfloat16_tEfNS_4arch4Sm80ELb0ELb0ELb1ELb1ELb0ELb0ELb1ELb0EEENS1_21CollectiveEpilogueFwdINS6_IJS8_SA_S9_EEENS6_IJNS7_ILi1EEESI_SI_EEESC_SE_Li128ELb1ELb1ELb0ELb0EEENS1_19SingleTileSchedulerILb1ELb0ELb1ELi128EEEEEEEEEvNT_6ParamsE,@function
        .size           _ZN7cutlass13device_kernelIN5flash19enable_sm80_to_sm89INS1_16FlashAttnFwdSm80INS1_25CollectiveMainloopFwdSm80ILi4ELi1ELb0EN4cute5tupleIJNS5_1CILi128EEENS7_ILi64EEENS7_ILi96EEEEEELi96ENS_10bfloat16_tEfNS_4arch4Sm80ELb0ELb0ELb1ELb1ELb0ELb0ELb1ELb0EEENS1_21CollectiveEpilogueFwdINS6_IJS8_SA_S9_EEENS6_IJNS7_ILi1EEESI_SI_EEESC_SE_Li128ELb1ELb1ELb0ELb0EEENS1_19SingleTileSchedulerILb1ELb0ELb1ELi128EEEEEEEEEvNT_6ParamsE,(.L_x_10 - _ZN7cutlass13device_kernelIN5flash19enable_sm80_to_sm89INS1_16FlashAttnFwdSm80INS1_25CollectiveMainloopFwdSm80ILi4ELi1ELb0EN4cute5tupleIJNS5_1CILi128EEENS7_ILi64EEENS7_ILi96EEEEEELi96ENS_10bfloat16_tEfNS_4arch4Sm80ELb0ELb0ELb1ELb1ELb0ELb0ELb1ELb0EEENS1_21CollectiveEpilogueFwdINS6_IJS8_SA_S9_EEENS6_IJNS7_ILi1EEESI_SI_EEESC_SE_Li128ELb1ELb1ELb0ELb0EEENS1_19SingleTileSchedulerILb1ELb0ELb1ELi128EEEEEEEEEvNT_6ParamsE)
        .other          _ZN7cutlass13device_kernelIN5flash19enable_sm80_to_sm89INS1_16FlashAttnFwdSm80INS1_25CollectiveMainloopFwdSm80ILi4ELi1ELb0EN4cute5tupleIJNS5_1CILi128EEENS7_ILi64EEENS7_ILi96EEEEEELi96ENS_10bfloat16_tEfNS_4arch4Sm80ELb0ELb0ELb1ELb1ELb0ELb0ELb1ELb0EEENS1_21CollectiveEpilogueFwdINS6_IJS8_SA_S9_EEENS6_IJNS7_ILi1EEESI_SI_EEESC_SE_Li128ELb1ELb1ELb0ELb0EEENS1_19SingleTileSchedulerILb1ELb0ELb1ELi128EEEEEEEEEvNT_6ParamsE,@"STO_CUDA_ENTRY STV_DEFAULT"
_ZN7cutlass13device_kernelIN5flash19enable_sm80_to_sm89INS1_16FlashAttnFwdSm80INS1_25CollectiveMainloopFwdSm80ILi4ELi1ELb0EN4cute5tupleIJNS5_1CILi128EEENS7_ILi64EEENS7_ILi96EEEEEELi96ENS_10bfloat16_tEfNS_4arch4Sm80ELb0ELb0ELb1ELb1ELb0ELb0ELb1ELb0EEENS1_21CollectiveEpilogueFwdINS6_IJS8_SA_S9_EEENS6_IJNS7_ILi1EEESI_SI_EEESC_SE_Li128ELb1ELb1ELb0ELb0EEENS1_19SingleTileSchedulerILb1ELb0ELb1ELi128EEEEEEEEEvNT_6ParamsE:
[----:B------:R-:W-:Y:S01]  /*0000*/  LDC R1, c[0x0][0x37c] ;  /* 0x0000df00ff017b82 */ /* 0x000fe20000000800 */
[----:B------:R-:W-:Y:S05]  /*0010*/  EXIT ;  /* 0x000000000000794d */ /* 0x000fea0003800000 */
.L_x_1:
        /* <DEDUP_REMOVED lines=14> */
.L_x_10:


//--------------------- .text._ZN7cutlass13device_kernelIN5flash19enable_sm80_to_sm89INS1_16FlashAttnFwdSm80INS1_25CollectiveMainloopFwdSm80ILi4ELi1ELb0EN4cute5tupleIJNS5_1CILi128EEENS7_ILi64EEENS7_ILi96EEEEEELi96ENS_10bfloat16_tEfNS_4arch4Sm80ELb0ELb0ELb1ELb1ELb0ELb1ELb1ELb0EEENS1_21CollectiveEpilogueFwdINS6_IJS8_SA_S9_EEENS6_IJNS7_ILi1EEESI_SI_EEESC_SE_Li128ELb1ELb1ELb0ELb0EEENS1_19SingleTileSchedulerILb1ELb0ELb1ELi128EEEEEEEEEvNT_6ParamsE --------------------------
	.section	.text._ZN7cutlass13device_kernelIN5flash19enable_sm80_to_sm89INS1_16FlashAttnFwdSm80INS1_25CollectiveMainloopFwdSm80ILi4ELi1ELb0EN4cute5tupleIJNS5_1CILi128EEENS7_ILi64EEENS7_ILi96EEEEEELi96ENS_10bfloat16_tEfNS_4arch4Sm80ELb0ELb0ELb1ELb1ELb0ELb1ELb1ELb0EEENS1_21CollectiveEpilogueFwdINS6_IJS8_SA_S9_EEENS6_IJNS7_ILi1EEESI_SI_EEESC_SE_Li128ELb1ELb1ELb0ELb0EEENS1_19SingleTileSchedulerILb1ELb0ELb1ELi128EEEEEEEEEvNT_6ParamsE,"ax",@progbits
	.align	128
.text._ZN7cutlass13device_kernelIN5flash19enable_sm80_to_sm89INS1_16FlashAttnFwdSm80INS1_25CollectiveMainloopFwdSm80ILi4ELi1ELb0EN4cute5tupleIJNS5_1CILi128EEENS7_ILi64EEENS7_ILi96EEEEEELi96ENS_10bfloat16_tEfNS_4arch4Sm80ELb0ELb0ELb1ELb1ELb0ELb1ELb1ELb0EEENS1_21CollectiveEpilogueFwdINS6_IJS8_SA_S9_EEENS6_IJNS7_ILi1EEESI_SI_EEESC_SE_Li128ELb1ELb1ELb0ELb0EEENS1_19SingleTileSchedulerILb1ELb0ELb1ELi128EEEEEEEEEvNT_6ParamsE:
        .type           _ZN7cutlass13device_kernelIN5flash19enable_sm80_to_sm89INS1_16FlashAttnFwdSm80INS1_25CollectiveMainloopFwdSm80ILi4ELi1ELb0EN4cute5tupleIJNS5_1CILi128EEENS7_ILi64EEENS7_ILi96EEEEEELi96ENS_10bfloat16_tEfNS_4arch4Sm80ELb0ELb0ELb1ELb1ELb0ELb1ELb1ELb0EEENS1_21CollectiveEpilogueFwdINS6_IJS8_SA_S9_EEENS6_IJNS7_ILi1EEESI_SI_EEESC_SE_Li128ELb1ELb1ELb0ELb0EEENS1_19SingleTileSchedulerILb1ELb0ELb1ELi128EEEEEEEEEvNT_6ParamsE,@function
        .size           _ZN7cutlass13device_kernelIN5flash19enable_sm80_to_sm89INS1_16FlashAttnFwdSm80INS1_25CollectiveMainloopFwdSm80ILi4ELi1ELb0EN4cute5tupleIJNS5_1CILi128EEENS7_ILi64EEENS7_ILi96EEEEEELi96ENS_10bfloat16_tEfNS_4arch4Sm80ELb0ELb0ELb1ELb1ELb0ELb1ELb1ELb0EEENS1_21CollectiveEpilogueFwdINS6_IJS8_SA_S9_EEENS6_IJNS7_ILi1EEESI_SI_EEESC_SE_Li128ELb1ELb1ELb0ELb0EEENS1_19SingleTileSchedulerILb1ELb0ELb1ELi128EEEEEEEEEvNT_6ParamsE,(.L_x_11 - _ZN7cutlass13device_kernelIN5flash19enable_sm80_to_sm89INS1_16FlashAttnFwdSm80INS1_25CollectiveMainloopFwdSm80ILi4ELi1ELb0EN4cute5tupleIJNS5_1CILi128EEENS7_ILi64EEENS7_ILi96EEEEEELi96ENS_10bfloat16_tEfNS_4arch4Sm80ELb0ELb0ELb1ELb1ELb0ELb1ELb1ELb0EEENS1_21CollectiveEpilogueFwdINS6_IJS8_SA_S9_EEENS6_IJNS7_ILi1EEESI_SI_EEESC_SE_Li128ELb1ELb1ELb0ELb0EEENS1_19SingleTileSchedulerILb1ELb0ELb1ELi128EEEEEEEEEvNT_6ParamsE)
        .other          _ZN7cutlass13device_kernelIN5flash19enable_sm80_to_sm89INS1_16FlashAttnFwdSm80INS1_25CollectiveMainloopFwdSm80ILi4ELi1ELb0EN4cute5tupleIJNS5_1CILi128EEENS7_ILi64EEENS7_ILi96EEEEEELi96ENS_10bfloat16_tEfNS_4arch4Sm80ELb0ELb0ELb1ELb1ELb0ELb1ELb1ELb0EEENS1_21CollectiveEpilogueFwdINS6_IJS8_SA_S9_EEENS6_IJNS7_ILi1EEESI_SI_EEESC_SE_Li128ELb1ELb1ELb0ELb0EEENS1_19SingleTileSchedulerILb1ELb0ELb1ELi128EEEEEEEEEvNT_6ParamsE,@"STO_CUDA_ENTRY STV_DEFAULT"
_ZN7cutlass13device_kernelIN5flash19enable_sm80_to_sm89INS1_16FlashAttnFwdSm80INS1_25CollectiveMainloopFwdSm80ILi4ELi1ELb0EN4cute5tupleIJNS5_1CILi128EEENS7_ILi64EEENS7_ILi96EEEEEELi96ENS_10bfloat16_tEfNS_4arch4Sm80ELb0ELb0ELb1ELb1ELb0ELb1ELb1ELb0EEENS1_21CollectiveEpilogueFwdINS6_IJS8_SA_S9_EEENS6_IJNS7_ILi1EEESI_SI_EEESC_SE_Li128ELb1ELb1ELb0ELb0EEENS1_19SingleTileSchedulerILb1ELb0ELb1ELi128EEEEEEEEEvNT_6ParamsE:
[----:B------:R-:W-:Y:S01]  /*0000*/  LDC R1, c[0x0][0x37c] ;  /* 0x0000df00ff017b82 */ /* 0x000fe20000000800 */
[----:B------:R-:W-:Y:S05]  /*0010*/  EXIT ;  /* 0x000000000000794d */ /* 0x000fea0003800000 */
.L_x_2:
        /* <DEDUP_REMOVED lines=14> */
.L_x_11:


//--------------------- .text._ZN7cutlass13device_kernelIN5flash19enable_sm80_to_sm89INS1_16FlashAttnFwdSm80INS1_25CollectiveMainloopFwdSm80ILi4ELi1ELb0EN4cute5tupleIJNS5_1CILi128EEENS7_ILi48EEENS7_ILi96EEEEEELi96ENS_10bfloat16_tEfNS_4arch4Sm80ELb0ELb1ELb1ELb0ELb0ELb0ELb1ELb0EEENS1_21CollectiveEpilogueFwdINS6_IJS8_SA_S9_EEENS6_IJNS7_ILi1EEESI_SI_EEESC_SE_Li128ELb0ELb1ELb0ELb0EEENS1_19SingleTileSchedulerILb0ELb0ELb1ELi128EEEEEEEEEvNT_6ParamsE --------------------------
	.section	.text._ZN7cutlass13device_kernelIN5flash19enable_sm80_to_sm89INS1_16FlashAttnFwdSm80INS1_25CollectiveMainloopFwdSm80ILi4ELi1ELb0EN4cute5tupleIJNS5_1CILi128EEENS7_ILi48EEENS7_ILi96EEEEEELi96ENS_10bfloat16_tEfNS_4arch4Sm80ELb0ELb1ELb1ELb0ELb0ELb0ELb1ELb0EEENS1_21CollectiveEpilogueFwdINS6_IJS8_SA_S9_EEENS6_IJNS7_ILi1EEESI_SI_EEESC_SE_Li128ELb0ELb1ELb0ELb0EEENS1_19SingleTileSchedulerILb0ELb0ELb1ELi128EEEEEEEEEvNT_6ParamsE,"ax",@progbits
	.align	128
.text._ZN7cutlass13device_kernelIN5flash19enable_sm80_to_sm89INS1_16FlashAttnFwdSm80INS1_25CollectiveMainloopFwdSm80ILi4ELi1ELb0EN4cute5tupleIJNS5_1CILi128EEENS7_ILi48EEENS7_ILi96EEEEEELi96ENS_10bfloat16_tEfNS_4arch4Sm80ELb0ELb1ELb1ELb0ELb0ELb0ELb1ELb0EEENS1_21CollectiveEpilogueFwdINS6_IJS8_SA_S9_EEENS6_IJNS7_ILi1EEESI_SI_EEESC_SE_Li128ELb0ELb1ELb0ELb0EEENS1_19SingleTileSchedulerILb0ELb0ELb1ELi128EEEEEEEEEvNT_6ParamsE:
        .type           _ZN7cutlass13device_kernelIN5flash19enable_sm80_to_sm89INS1_16FlashAttnFwdSm80INS1_25CollectiveMainloopFwdSm80ILi4ELi1ELb0EN4cute5tupleIJNS5_1CILi128EEENS7_ILi48EEENS7_ILi96EEEEEELi96ENS_10bfloat16_tEfNS_4arch4Sm80ELb0ELb1ELb1ELb0ELb0ELb0ELb1ELb0EEENS1_21CollectiveEpilogueFwdINS6_IJS8_SA_S9_EEENS6_IJNS7_ILi1EEESI_SI_EEESC_SE_Li128ELb0ELb1ELb0ELb0EEENS1_19SingleTileSchedulerILb0ELb0ELb1ELi128EEEEEEEEEvNT_6ParamsE,@function
        .size           _ZN7cutlass13device_kernelIN5flash19enable_sm80_to_sm89INS1_16FlashAttnFwdSm80INS1_25CollectiveMainloopFwdSm80ILi4ELi1ELb0EN4cute5tupleIJNS5_1CILi128EEENS7_ILi48EEENS7_ILi96EEEEEELi96ENS_10bfloat16_tEfNS_4arch4Sm80ELb0ELb1ELb1ELb0ELb0ELb0ELb1ELb0EEENS1_21CollectiveEpilogueFwdINS6_IJS8_SA_S9_EEENS6_IJNS7_ILi1EEESI_SI_EEESC_SE_Li128ELb0ELb1ELb0ELb0EEENS1_19SingleTileSchedulerILb0ELb0ELb1ELi128EEEEEEEEEvNT_6ParamsE,(.L_x_12 - _ZN7cutlass13device_kernelIN5flash19enable_sm80_to_sm89INS1_16FlashAttnFwdSm80INS1_25CollectiveMainloopFwdSm80ILi4ELi1ELb0EN4cute5tupleIJNS5_1CILi128EEENS7_ILi48EEENS7_ILi96EEEEEELi96ENS_10bfloat16_tEfNS_4arch4Sm80ELb0ELb1ELb1ELb0ELb0ELb0ELb1ELb0EEENS1_21CollectiveEpilogueFwdINS6_IJS8_SA_S9_EEENS6_IJNS7_ILi1EEESI_SI_EEESC_SE_Li128ELb0ELb1ELb0ELb0EEENS1_19SingleTileSchedulerILb0ELb0ELb1ELi128EEEEEEEEEvNT_6ParamsE)
        .other          _ZN7cutlass13device_kernelIN5flash19enable_sm80_to_sm89INS1_16FlashAttnFwdSm80INS1_25CollectiveMainloopFwdSm80ILi4ELi1ELb0EN4cute5tupleIJNS5_1CILi128EEENS7_ILi48EEENS7_ILi96EEEEEELi96ENS_10bfloat16_tEfNS_4arch4Sm80ELb0ELb1ELb1ELb0ELb0ELb0ELb1ELb0EEENS1_21CollectiveEpilogueFwdINS6_IJS8_SA_S9_EEENS6_IJNS7_ILi1EEESI_SI_EEESC_SE_Li128ELb0ELb1ELb0ELb0EEENS1_19SingleTileSchedulerILb0ELb0ELb1ELi128EEEEEEEEEvNT_6ParamsE,@"STO_CUDA_ENTRY STV_DEFAULT"
_ZN7cutlass13device_kernelIN5flash19enable_sm80_to_sm89INS1_16FlashAttnFwdSm80INS1_25CollectiveMainloopFwdSm80ILi4ELi1ELb0EN4cute5tupleIJNS5_1CILi128EEENS7_ILi48EEENS7_ILi96EEEEEELi96ENS_10bfloat16_tEfNS_4arch4Sm80ELb0ELb1ELb1ELb0ELb0ELb0ELb1ELb0EEENS1_21CollectiveEpilogueFwdINS6_IJS8_SA_S9_EEENS6_IJNS7_ILi1EEESI_SI_EEESC_SE_Li128ELb0ELb1ELb0ELb0EEENS1_19SingleTileSchedulerILb0ELb0ELb1ELi128EEEEEEEEEvNT_6ParamsE:
[----:B------:R-:W-:Y:S01]  /*0000*/  LDC R1, c[0x0][0x37c] ;  /* 0x0000df00ff017b82 */ /* 0x000fe20000000800 */
[----:B------:R-:W-:Y:S05]  /*0010*/  EXIT ;  /* 0x000000000000794d */ /* 0x000fea0003800000 */
.L_x_3:
        /* <DEDUP_REMOVED lines=14> */
.L_x_12:


//--------------------- .text._ZN7cutlass13device_kernelIN5flash19enable_sm80_to_sm89INS1_16FlashAttnFwdSm80INS1_25CollectiveMainloopFwdSm80ILi4ELi1ELb0EN4cute5tupleIJNS5_1CILi128EEENS7_ILi48EEENS7_ILi96EEEEEELi96ENS_10bfloat16_tEfNS_4arch4Sm80ELb0ELb1ELb1ELb1ELb0ELb0ELb1ELb0EEENS1_21CollectiveEpilogueFwdINS6_IJS8_SA_S9_EEENS6_IJNS7_ILi1EEESI_SI_EEESC_SE_Li128ELb1ELb1ELb0ELb0EEENS1_19SingleTileSchedulerILb1ELb0ELb1ELi128EEEEEEEEEvNT_6ParamsE --------------------------
	.section	.text._ZN7cutlass13device_kernelIN5flash19enable_sm80_to_sm89INS1_16FlashAttnFwdSm80INS1_25CollectiveMainloopFwdSm80ILi4ELi1ELb0EN4cute5tupleIJNS5_1CILi128EEENS7_ILi48EEENS7_ILi96EEEEEELi96ENS_10bfloat16_tEfNS_4arch4Sm80ELb0ELb1ELb1ELb1ELb0ELb0ELb1ELb0EEENS1_21CollectiveEpilogueFwdINS6_IJS8_SA_S9_EEENS6_IJNS7_ILi1EEESI_SI_EEESC_SE_Li128ELb1ELb1ELb0ELb0EEENS1_19SingleTileSchedulerILb1ELb0ELb1ELi128EEEEEEEEEvNT_6ParamsE,"ax",@progbits
	.align	128
.text._ZN7cutlass13device_kernelIN5flash19enable_sm80_to_sm89INS1_16FlashAttnFwdSm80INS1_25CollectiveMainloopFwdSm80ILi4ELi1ELb0EN4cute5tupleIJNS5_1CILi128EEENS7_ILi48EEENS7_ILi96EEEEEELi96ENS_10bfloat16_tEfNS_4arch4Sm80ELb0ELb1ELb1ELb1ELb0ELb0ELb1ELb0EEENS1_21CollectiveEpilogueFwdINS6_IJS8_SA_S9_EEENS6_IJNS7_ILi1EEESI_SI_EEESC_SE_Li128ELb1ELb1ELb0ELb0EEENS1_19SingleTileSchedulerILb1ELb0ELb1ELi128EEEEEEEEEvNT_6ParamsE:
        .type           _ZN7cutlass13device_kernelIN5flash19enable_sm80_to_sm89INS1_16FlashAttnFwdSm80INS1_25CollectiveMainloopFwdSm80ILi4ELi1ELb0EN4cute5tupleIJNS5_1CILi128EEENS7_ILi48EEENS7_ILi96EEEEEELi96ENS_10bfloat16_tEfNS_4arch4Sm80ELb0ELb1ELb1ELb1ELb0ELb0ELb1ELb0EEENS1_21CollectiveEpilogueFwdINS6_IJS8_SA_S9_EEENS6_IJNS7_ILi1EEESI_SI_EEESC_SE_Li128ELb1ELb1ELb0ELb0EEENS1_19SingleTileSchedulerILb1ELb0ELb1ELi128EEEEEEEEEvNT_6ParamsE,@function
        .size           _ZN7cutlass13device_kernelIN5flash19enable_sm80_to_sm89INS1_16FlashAttnFwdSm80INS1_25CollectiveMainloopFwdSm80ILi4ELi1ELb0EN4cute5tupleIJNS5_1CILi128EEENS7_ILi48EEENS7_ILi96EEEEEELi96ENS_10bfloat16_tEfNS_4arch4Sm80ELb0ELb1ELb1ELb1ELb0ELb0ELb1ELb0EEENS1_21CollectiveEpilogueFwdINS6_IJS8_SA_S9_EEENS6_IJNS7_ILi1EEESI_SI_EEESC_SE_Li128ELb1ELb1ELb0ELb0EEENS1_19SingleTileSchedulerILb1ELb0ELb1ELi128EEEEEEEEEvNT_6ParamsE,(.L_x_13 - _ZN7cutlass13device_kernelIN5flash19enable_sm80_to_sm89INS1_16FlashAttnFwdSm80INS1_25CollectiveMainloopFwdSm80ILi4ELi1ELb0EN4cute5tupleIJNS5_1CILi128EEENS7_ILi48EEENS7_ILi96EEEEEELi96ENS_10bfloat16_tEfNS_4arch4Sm80ELb0ELb1ELb1ELb1ELb0ELb0ELb1ELb0EEENS1_21CollectiveEpilogueFwdINS6_IJS8_SA_S9_EEENS6_IJNS7_ILi1EEESI_SI_EEESC_SE_Li128ELb1ELb1ELb0ELb0EEENS1_19SingleTileSchedulerILb1ELb0ELb1ELi128EEEEEEEEEvNT_6ParamsE)
        .other          _ZN7cutlass13device_kernelIN5flash19enable_sm80_to_sm89INS1_16FlashAttnFwdSm80INS1_25CollectiveMainloopFwdSm80ILi4ELi1ELb0EN4cute5tupleIJNS5_1CILi128EEENS7_ILi48EEENS7_ILi96EEEEEELi96ENS_10bfloat16_tEfNS_4arch4Sm80ELb0ELb1ELb1ELb1ELb0ELb0ELb1ELb0EEENS1_21CollectiveEpilogueFwdINS6_IJS8_SA_S9_EEENS6_IJNS7_ILi1EEESI_SI_EEESC_SE_Li128ELb1ELb1ELb0ELb0EEENS1_19SingleTileSchedulerILb1ELb0ELb1ELi128EEEEEEEEEvNT_6ParamsE,@"STO_CUDA_ENTRY STV_DEFAULT"
_ZN7cutlass13device_kernelIN5flash19enable_sm80_to_sm89INS1_16FlashAttnFwdSm80INS1_25CollectiveMainloopFwdSm80ILi4ELi1ELb0EN4cute5tupleIJNS5_1CILi128EEENS7_ILi48EEENS7_ILi96EEEEEELi96ENS_10bfloat16_tEfNS_4arch4Sm80ELb0ELb1ELb1ELb1ELb0ELb0ELb1ELb0EEENS1_21CollectiveEpilogueFwdINS6_IJS8_SA_S9_EEENS6_IJNS7_ILi1EEESI_SI_EEESC_SE_Li128ELb1ELb1ELb0ELb0EEENS1_19SingleTileSchedulerILb1ELb0ELb1ELi128EEEEEEEEEvNT_6ParamsE:
[----:B------:R-:W-:Y:S01]  /*0000*/  LDC R1, c[0x0][0x37c] ;  /* 0x0000df00ff017b82 */ /* 0x000fe20000000800 */
[----:B------:R-:W-:Y:S05]  /*0010*/  EXIT ;  /* 0x000000000000794d */ /* 0x000fea0003800000 */
.L_x_4:
        /* <DEDUP_REMOVED lines=14> */
.L_x_13:


//--------------------- .text._ZN7cutlass13device_kernelIN5flash19enable_sm80_to_sm89INS1_16FlashAttnFwdSm80INS1_25CollectiveMainloopFwdSm80ILi4ELi1ELb0EN4cute5tupleIJNS5_1CILi128EEENS7_ILi48EEENS7_ILi96EEEEEELi96ENS_10bfloat16_tEfNS_4arch4Sm80ELb0ELb1ELb1ELb1ELb0ELb1ELb1ELb0EEENS1_21CollectiveEpilogueFwdINS6_IJS8_SA_S9_EEENS6_IJNS7_ILi1EEESI_SI_EEESC_SE_Li128ELb1ELb1ELb0ELb0EEENS1_19SingleTileSchedulerILb1ELb0ELb1ELi128EEEEEEEEEvNT_6ParamsE --------------------------
	.section	.text._ZN7cutlass13device_kernelIN5flash19enable_sm80_to_sm89INS1_16FlashAttnFwdSm80INS1_25CollectiveMainloopFwdSm80ILi4ELi1ELb0EN4cute5tupleIJNS5_1CILi128EEENS7_ILi48EEENS7_ILi96EEEEEELi96ENS_10bfloat16_tEfNS_4arch4Sm80ELb0ELb1ELb1ELb1ELb0ELb1ELb1ELb0EEENS1_21CollectiveEpilogueFwdINS6_IJS8_SA_S9_EEENS6_IJNS7_ILi1EEESI_SI_EEESC_SE_Li128ELb1ELb1ELb0ELb0EEENS1_19SingleTileSchedulerILb1ELb0ELb1ELi128EEEEEEEEEvNT_6ParamsE,"ax",@progbits
	.align	128
.text._ZN7cutlass13device_kernelIN5flash19enable_sm80_to_sm89INS1_16FlashAttnFwdSm80INS1_25CollectiveMainloopFwdSm80ILi4ELi1ELb0EN4cute5tupleIJNS5_1CILi128EEENS7_ILi48EEENS7_ILi96EEEEEELi96ENS_10bfloat16_tEfNS_4arch4Sm80ELb0ELb1ELb1ELb1ELb0ELb1ELb1ELb0EEENS1_21CollectiveEpilogueFwdINS6_IJS8_SA_S9_EEENS6_IJNS7_ILi1EEESI_SI_EEESC_SE_Li128ELb1ELb1ELb0ELb0EEENS1_19SingleTileSchedulerILb1ELb0ELb1ELi128EEEEEEEEEvNT_6ParamsE:
        .type           _ZN7cutlass13device_kernelIN5flash19enable_sm80_to_sm89INS1_16FlashAttnFwdSm80INS1_25CollectiveMainloopFwdSm80ILi4ELi1ELb0EN4cute5tupleIJNS5_1CILi128EEENS7_ILi48EEENS7_ILi96EEEEEELi96ENS_10bfloat16_tEfNS_4arch4Sm80ELb0ELb1ELb1ELb1ELb0ELb1ELb1ELb0EEENS1_21CollectiveEpilogueFwdINS6_IJS8_SA_S9_EEENS6_IJNS7_ILi1EEESI_SI_EEESC_SE_Li128ELb1ELb1ELb0ELb0EEENS1_19SingleTileSchedulerILb1ELb0ELb1ELi128EEEEEEEEEvNT_6ParamsE,@function
        .size           _ZN7cutlass13device_kernelIN5flash19enable_sm80_to_sm89INS1_16FlashAttnFwdSm80INS1_25CollectiveMainloopFwdSm80ILi4ELi1ELb0EN4cute5tupleIJNS5_1CILi128EEENS7_ILi48EEENS7_ILi96EEEEEELi96ENS_10bfloat16_tEfNS_4arch4Sm80ELb0ELb1ELb1ELb1ELb0ELb1ELb1ELb0EEENS1_21CollectiveEpilogueFwdINS6_IJS8_SA_S9_EEENS6_IJNS7_ILi1EEESI_SI_EEESC_SE_Li128ELb1ELb1ELb0ELb0EEENS1_19SingleTileSchedulerILb1ELb0ELb1ELi128EEEEEEEEEvNT_6ParamsE,(.L_x_14 - _ZN7cutlass13device_kernelIN5flash19enable_sm80_to_sm89INS1_16FlashAttnFwdSm80INS1_25CollectiveMainloopFwdSm80ILi4ELi1ELb0EN4cute5tupleIJNS5_1CILi128EEENS7_ILi48EEENS7_ILi96EEEEEELi96ENS_10bfloat16_tEfNS_4arch4Sm80ELb0ELb1ELb1ELb1ELb0ELb1ELb1ELb0EEENS1_21CollectiveEpilogueFwdINS6_IJS8_SA_S9_EEENS6_IJNS7_ILi1EEESI_SI_EEESC_SE_Li128ELb1ELb1ELb0ELb0EEENS1_19SingleTileSchedulerILb1ELb0ELb1ELi128EEEEEEEEEvNT_6ParamsE)
        .other          _ZN7cutlass13device_kernelIN5flash19enable_sm80_to_sm89INS1_16FlashAttnFwdSm80INS1_25CollectiveMainloopFwdSm80ILi4ELi1ELb0EN4cute5tupleIJNS5_1CILi128EEENS7_ILi48EEENS7_ILi96EEEEEELi96ENS_10bfloat16_tEfNS_4arch4Sm80ELb0ELb1ELb1ELb1ELb0ELb1ELb1ELb0EEENS1_21CollectiveEpilogueFwdINS6_IJS8_SA_S9_EEENS6_IJNS7_ILi1EEESI_SI_EEESC_SE_Li128ELb1ELb1ELb0ELb0EEENS1_19SingleTileSchedulerILb1ELb0ELb1ELi128EEEEEEEEEvNT_6ParamsE,@"STO_CUDA_ENTRY STV_DEFAULT"
_ZN7cutlass13device_kernelIN5flash19enable_sm80_to_sm89INS1_16FlashAttnFwdSm80INS1_25CollectiveMainloopFwdSm80ILi4ELi1ELb0EN4cute5tupleIJNS5_1CILi128EEENS7_ILi48EEENS7_ILi96EEEEEELi96ENS_10bfloat16_tEfNS_4arch4Sm80ELb0ELb1ELb1ELb1ELb0ELb1ELb1ELb0EEENS1_21CollectiveEpilogueFwdINS6_IJS8_SA_S9_EEENS6_IJNS7_ILi1EEESI_SI_EEESC_SE_Li128ELb1ELb1ELb0ELb0EEENS1_19SingleTileSchedulerILb1ELb0ELb1ELi128EEEEEEEEEvNT_6ParamsE:
[----:B------:R-:W-:Y:S01]  /*0000*/  LDC R1, c[0x0][0x37c] ;  /* 0x0000df00ff017b82 */ /* 0x000fe20000000800 */
[----:B------:R-:W-:Y:S05]  /*0010*/  EXIT ;  /* 0x000000000000794d */ /* 0x000fea0003800000 */
.L_x_5:
        /* <DEDUP_REMOVED lines=14> */
.L_x_14:


//--------------------- .text._ZN7cutlass13device_kernelIN5flash19enable_sm80_to_sm89INS1_16FlashAttnFwdSm80INS1_25CollectiveMainloopFwdSm80ILi4ELi1ELb0EN4cute5tupleIJNS5_1CILi128EEENS7_ILi64EEENS7_ILi96EEEEEELi96ENS_10bfloat16_tEfNS_4arch4Sm80ELb1ELb0ELb1ELb0ELb0ELb0ELb1ELb0EEENS1_21CollectiveEpilogueFwdINS6_IJS8_SA_S9_EEENS6_IJNS7_ILi1EEESI_SI_EEESC_SE_Li128ELb0ELb1ELb0ELb0EEENS1_30DynamicPersistentTileSchedulerILi128ELi128ELb0ELb1ELb0EEEEEEEEEvNT_6ParamsE --------------------------
	.section	.text._ZN7cutlass13device_kernelIN5flash19enable_sm80_to_sm89INS1_16FlashAttnFwdSm80INS1_25CollectiveMainloopFwdSm80ILi4ELi1ELb0EN4cute5tupleIJNS5_1CILi128EEENS7_ILi64EEENS7_ILi96EEEEEELi96ENS_10bfloat16_tEfNS_4arch4Sm80ELb1ELb0ELb1ELb0ELb0ELb0ELb1ELb0EEENS1_21CollectiveEpilogueFwdINS6_IJS8_SA_S9_EEENS6_IJNS7_ILi1EEESI_SI_EEESC_SE_Li128ELb0ELb1ELb0ELb0EEENS1_30DynamicPersistentTileSchedulerILi128ELi128ELb0ELb1ELb0EEEEEEEEEvNT_6ParamsE,"ax",@progbits
	.align	128
.text._ZN7cutlass13device_kernelIN5flash19enable_sm80_to_sm89INS1_16FlashAttnFwdSm80INS1_25CollectiveMainloopFwdSm80ILi4ELi1ELb0EN4cute5tupleIJNS5_1CILi128EEENS7_ILi64EEENS7_ILi96EEEEEELi96ENS_10bfloat16_tEfNS_4arch4Sm80ELb1ELb0ELb1ELb0ELb0ELb0ELb1ELb0EEENS1_21CollectiveEpilogueFwdINS6_IJS8_SA_S9_EEENS6_IJNS7_ILi1EEESI_SI_EEESC_SE_Li128ELb0ELb1ELb0ELb0EEENS1_30DynamicPersistentTileSchedulerILi128ELi128ELb0ELb1ELb0EEEEEEEEEvNT_6ParamsE:
        .type           _ZN7cutlass13device_kernelIN5flash19enable_sm80_to_sm89INS1_16FlashAttnFwdSm80INS1_25CollectiveMainloopFwdSm80ILi4ELi1ELb0EN4cute5tupleIJNS5_1CILi128EEENS7_ILi64EEENS7_ILi96EEEEEELi96ENS_10bfloat16_tEfNS_4arch4Sm80ELb1ELb0ELb1ELb0ELb0ELb0ELb1ELb0EEENS1_21CollectiveEpilogueFwdINS6_IJS8_SA_S9_EEENS6_IJNS7_ILi1EEESI_SI_EEESC_SE_Li128ELb0ELb1ELb0ELb0EEENS1_30DynamicPersistentTileSchedulerILi128ELi128ELb0ELb1ELb0EEEEEEEEEvNT_6ParamsE,@function
        .size           _ZN7cutlass13device_kernelIN5flash19enable_sm80_to_sm89INS1_16FlashAttnFwdSm80INS1_25CollectiveMainloopFwdSm80ILi4ELi1ELb0EN4cute5tupleIJNS5_1CILi128EEENS7_ILi64EEENS7_ILi96EEEEEELi96ENS_10bfloat16_tEfNS_4arch4Sm80ELb1ELb0ELb1ELb0ELb0ELb0ELb1ELb0EEENS1_21CollectiveEpilogueFwdINS6_IJS8_SA_S9_EEENS6_IJNS7_ILi1EEESI_SI_EEESC_SE_Li128ELb0ELb1ELb0ELb0EEENS1_30DynamicPersistentTileSchedulerILi128ELi128ELb0ELb1ELb0EEEEEEEEEvNT_6ParamsE,(.L_x_15 - _ZN7cutlass13device_kernelIN5flash19enable_sm80_to_sm89INS1_16FlashAttnFwdSm80INS1_25CollectiveMainloopFwdSm80ILi4ELi1ELb0EN4cute5tupleIJNS5_1CILi128EEENS7_ILi64EEENS7_ILi96EEEEEELi96ENS_10bfloat16_tEfNS_4arch4Sm80ELb1ELb0ELb1ELb0ELb0ELb0ELb1ELb0EEENS1_21CollectiveEpilogueFwdINS6_IJS8_SA_S9_EEENS6_IJNS7_ILi1EEESI_SI_EEESC_SE_Li128ELb0ELb1ELb0ELb0EEENS1_30DynamicPersistentTileSchedulerILi128ELi128ELb0ELb1ELb0EEEEEEEEEvNT_6ParamsE)
        .other          _ZN7cutlass13device_kernelIN5flash19enable_sm80_to_sm89INS1_16FlashAttnFwdSm80INS1_25CollectiveMainloopFwdSm80ILi4ELi1ELb0EN4cute5tupleIJNS5_1CILi128EEENS7_ILi64EEENS7_ILi96EEEEEELi96ENS_10bfloat16_tEfNS_4arch4Sm80ELb1ELb0ELb1ELb0ELb0ELb0ELb1ELb0EEENS1_21CollectiveEpilogueFwdINS6_IJS8_SA_S9_EEENS6_IJNS7_ILi1EEESI_SI_EEESC_SE_Li128ELb0ELb1ELb0ELb0EEENS1_30DynamicPersistentTileSchedulerILi128ELi128ELb0ELb1ELb0EEEEEEEEEvNT_6ParamsE,@"STO_CUDA_ENTRY STV_DEFAULT"
_ZN7cutlass13device_kernelIN5flash19enable_sm80_to_sm89INS1_16FlashAttnFwdSm80INS1_25CollectiveMainloopFwdSm80ILi4ELi1ELb0EN4cute5tupleIJNS5_1CILi128EEENS7_ILi64EEENS7_ILi96EEEEEELi96ENS_10bfloat16_tEfNS_4arch4Sm80ELb1ELb0ELb1ELb0ELb0ELb0ELb1ELb0EEENS1_21CollectiveEpilogueFwdINS6_IJS8_SA_S9_EEENS6_IJNS7_ILi1EEESI_SI_EEESC_SE_Li128ELb0ELb1ELb0ELb0EEENS1_30DynamicPersistentTileSchedulerILi128ELi128ELb0ELb1ELb0EEEEEEEEEvNT_6ParamsE:
[----:B------:R-:W-:Y:S01]  /*0000*/  LDC R1, c[0x0][0x37c] ;  /* 0x0000df00ff017b82 */ /* 0x000fe20000000800 */
[----:B------:R-:W-:Y:S05]  /*0010*/  EXIT ;  /* 0x000000000000794d */ /* 0x000fea0003800000 */
.L_x_6:
        /* <DEDUP_REMOVED lines=14> */
.L_x_15:


//--------------------- .text._ZN7cutlass13device_kernelIN5flash19enable_sm80_to_sm89INS1_16FlashAttnFwdSm80INS1_25CollectiveMainloopFwdSm80ILi4ELi1ELb0EN4cute5tupleIJNS5_1CILi128EEENS7_ILi64EEENS7_ILi96EEEEEELi96ENS_10bfloat16_tEfNS_4arch4Sm80ELb1ELb0ELb1ELb1ELb0ELb0ELb1ELb0EEENS1_21CollectiveEpilogueFwdINS6_IJS8_SA_S9_EEENS6_IJNS7_ILi1EEESI_SI_EEESC_SE_Li128ELb1ELb1ELb0ELb0EEENS1_19SingleTileSchedulerILb1ELb0ELb1ELi128EEEEEEEEEvNT_6ParamsE --------------------------
	.section	.text._ZN7cutlass13device_kernelIN5flash19enable_sm80_to_sm89INS1_16FlashAttnFwdSm80INS1_25CollectiveMainloopFwdSm80ILi4ELi1ELb0EN4cute5tupleIJNS5_1CILi128EEENS7_ILi64EEENS7_ILi96EEEEEELi96ENS_10bfloat16_tEfNS_4arch4Sm80ELb1ELb0ELb1ELb1ELb0ELb0ELb1ELb0EEENS1_21CollectiveEpilogueFwdINS6_IJS8_SA_S9_EEENS6_IJNS7_ILi1EEESI_SI_EEESC_SE_Li128ELb1ELb1ELb0ELb0EEENS1_19SingleTileSchedulerILb1ELb0ELb1ELi128EEEEEEEEEvNT_6ParamsE,"ax",@progbits
	.align	128
.text._ZN7cutlass13device_kernelIN5flash19enable_sm80_to_sm89INS1_16FlashAttnFwdSm80INS1_25CollectiveMainloopFwdSm80ILi4ELi1ELb0EN4cute5tupleIJNS5_1CILi128EEENS7_ILi64EEENS7_ILi96EEEEEELi96ENS_10bfloat16_tEfNS_4arch4Sm80ELb1ELb0ELb1ELb1ELb0ELb0ELb1ELb0EEENS1_21CollectiveEpilogueFwdINS6_IJS8_SA_S9_EEENS6_IJNS7_ILi1EEESI_SI_EEESC_SE_Li128ELb1ELb1ELb0ELb0EEENS1_19SingleTileSchedulerILb1ELb0ELb1ELi128EEEEEEEEEvNT_6ParamsE:
        .type           _ZN7cutlass13device_kernelIN5flash19enable_sm80_to_sm89INS1_16FlashAttnFwdSm80INS1_25CollectiveMainloopFwdSm80ILi4ELi1ELb0EN4cute5tupleIJNS5_1CILi128EEENS7_ILi64EEENS7_ILi96EEEEEELi96ENS_10bfloat16_tEfNS_4arch4Sm80ELb1ELb0ELb1ELb1ELb0ELb0ELb1ELb0EEENS1_21CollectiveEpilogueFwdINS6_IJS8_SA_S9_EEENS6_IJNS7_ILi1EEESI_SI_EEESC_SE_Li128ELb1ELb1ELb0ELb0EEENS1_19SingleTileSchedulerILb1ELb0ELb1ELi128EEEEEEEEEvNT_6ParamsE,@function
        .size           _ZN7cutlass13device_kernelIN5flash19enable_sm80_to_sm89INS1_16FlashAttnFwdSm80INS1_25CollectiveMainloopFwdSm80ILi4ELi1ELb0EN4cute5tupleIJNS5_1CILi128EEENS7_ILi64EEENS7_ILi96EEEEEELi96ENS_10bfloat16_tEfNS_4arch4Sm80ELb1ELb0ELb1ELb1ELb0ELb0ELb1ELb0EEENS1_21CollectiveEpilogueFwdINS6_IJS8_SA_S9_EEENS6_IJNS7_ILi1EEESI_SI_EEESC_SE_Li128ELb1ELb1ELb0ELb0EEENS1_19SingleTileSchedulerILb1ELb0ELb1ELi128EEEEEEEEEvNT_6ParamsE,(.L_x_16 - _ZN7cutlass13device_kernelIN5flash19enable_sm80_to_sm89INS1_16FlashAttnFwdSm80INS1_25CollectiveMainloopFwdSm80ILi4ELi1ELb0EN4cute5tupleIJNS5_1CILi128EEENS7_ILi64EEENS7_ILi96EEEEEELi96ENS_10bfloat16_tEfNS_4arch4Sm80ELb1ELb0ELb1ELb1ELb0ELb0ELb1ELb0EEENS1_21CollectiveEpilogueFwdINS6_IJS8_SA_S9_EEENS6_IJNS7_ILi1EEESI_SI_EEESC_SE_Li128ELb1ELb1ELb0ELb0EEENS1_19SingleTileSchedulerILb1ELb0ELb1ELi128EEEEEEEEEvNT_6ParamsE)
        .other          _ZN7cutlass13device_kernelIN5flash19enable_sm80_to_sm89INS1_16FlashAttnFwdSm80INS1_25CollectiveMainloopFwdSm80ILi4ELi1ELb0EN4cute5tupleIJNS5_1CILi128EEENS7_ILi64EEENS7_ILi96EEEEEELi96ENS_10bfloat16_tEfNS_4arch4Sm80ELb1ELb0ELb1ELb1ELb0ELb0ELb1ELb0EEENS1_21CollectiveEpilogueFwdINS6_IJS8_SA_S9_EEENS6_IJNS7_ILi1EEESI_SI_EEESC_SE_Li128ELb1ELb1ELb0ELb0EEENS1_19SingleTileSchedulerILb1ELb0ELb1ELi128EEEEEEEEEvNT_6ParamsE,@"STO_CUDA_ENTRY STV_DEFAULT"
_ZN7cutlass13device_kernelIN5flash19enable_sm80_to_sm89INS1_16FlashAttnFwdSm80INS1_25CollectiveMainloopFwdSm80ILi4ELi1ELb0EN4cute5tupleIJNS5_1CILi128EEENS7_ILi64EEENS7_ILi96EEEEEELi96ENS_10bfloat16_tEfNS_4arch4Sm80ELb1ELb0ELb1ELb1ELb0ELb0ELb1ELb0EEENS1_21CollectiveEpilogueFwdINS6_IJS8_SA_S9_EEENS6_IJNS7_ILi1EEESI_SI_EEESC_SE_Li128ELb1ELb1ELb0ELb0EEENS1_19SingleTileSchedulerILb1ELb0ELb1ELi128EEEEEEEEEvNT_6ParamsE:
[----:B------:R-:W-:Y:S01]  /*0000*/  LDC R1, c[0x0][0x37c] ;  /* 0x0000df00ff017b82 */ /* 0x000fe20000000800 */
[----:B------:R-:W-:Y:S05]  /*0010*/  EXIT ;  /* 0x000000000000794d */ /* 0x000fea0003800000 */
.L_x_7:
        /* <DEDUP_REMOVED lines=14> */
.L_x_16:


//--------------------- .text._ZN7cutlass13device_kernelIN5flash19enable_sm80_to_sm89INS1_16FlashAttnFwdSm80INS1_25CollectiveMainloopFwdSm80ILi4ELi1ELb0EN4cute5tupleIJNS5_1CILi128EEENS7_ILi64EEENS7_ILi96EEEEEELi96ENS_10bfloat16_tEfNS_4arch4Sm80ELb1ELb0ELb1ELb1ELb0ELb1ELb1ELb0EEENS1_21CollectiveEpilogueFwdINS6_IJS8_SA_S9_EEENS6_IJNS7_ILi1EEESI_SI_EEESC_SE_Li128ELb1ELb1ELb0ELb0EEENS1_19SingleTileSchedulerILb1ELb0ELb1ELi128EEEEEEEEEvNT_6ParamsE --------------------------
	.section	.text._ZN7cutlass13device_kernelIN5flash19enable_sm80_to_sm89INS1_16FlashAttnFwdSm80INS1_25CollectiveMainloopFwdSm80ILi4ELi1ELb0EN4cute5tupleIJNS5_1CILi128EEENS7_ILi64EEENS7_ILi96EEEEEELi96ENS_10bfloat16_tEfNS_4arch4Sm80ELb1ELb0ELb1ELb1ELb0ELb1ELb1ELb0EEENS1_21CollectiveEpilogueFwdINS6_IJS8_SA_S9_EEENS6_IJNS7_ILi1EEESI_SI_EEESC_SE_Li128ELb1ELb1ELb0ELb0EEENS1_19SingleTileSchedulerILb1ELb0ELb1ELi128EEEEEEEEEvNT_6ParamsE,"ax",@progbits
	.align	128
.text._ZN7cutlass13device_kernelIN5flash19enable_sm80_to_sm89INS1_16FlashAttnFwdSm80INS1_25CollectiveMainloopFwdSm80ILi4ELi1ELb0EN4cute5tupleIJNS5_1CILi128EEENS7_ILi64EEENS7_ILi96EEEEEELi96ENS_10bfloat16_tEfNS_4arch4Sm80ELb1ELb0ELb1ELb1ELb0ELb1ELb1ELb0EEENS1_21CollectiveEpilogueFwdINS6_IJS8_SA_S9_EEENS6_IJNS7_ILi1EEESI_SI_EEESC_SE_Li128ELb1ELb1ELb0ELb0EEENS1_19SingleTileSchedulerILb1ELb0ELb1ELi128EEEEEEEEEvNT_6ParamsE:
        .type           _ZN7cutlass13device_kernelIN5flash19enable_sm80_to_sm89INS1_16FlashAttnFwdSm80INS1_25CollectiveMainloopFwdSm80ILi4ELi1ELb0EN4cute5tupleIJNS5_1CILi128EEENS7_ILi64EEENS7_ILi96EEEEEELi96ENS_10bfloat16_tEfNS_4arch4Sm80ELb1ELb0ELb1ELb1ELb0ELb1ELb1ELb0EEENS1_21CollectiveEpilogueFwdINS6_IJS8_SA_S9_EEENS6_IJNS7_ILi1EEESI_SI_EEESC_SE_Li128ELb1ELb1ELb0ELb0EEENS1_19SingleTileSchedulerILb1ELb0ELb1ELi128EEEEEEEEEvNT_6ParamsE,@function
        .size           _ZN7cutlass13device_kernelIN5flash19enable_sm80_to_sm89INS1_16FlashAttnFwdSm80INS1_25CollectiveMainloopFwdSm80ILi4ELi1ELb0EN4cute5tupleIJNS5_1CILi128EEENS7_ILi64EEENS7_ILi96EEEEEELi96ENS_10bfloat16_tEfNS_4arch4Sm80ELb1ELb0ELb1ELb1ELb0ELb1ELb1ELb0EEENS1_21CollectiveEpilogueFwdINS6_IJS8_SA_S9_EEENS6_IJNS7_ILi1EEESI_SI_EEESC_SE_Li128ELb1ELb1ELb0ELb0EEENS1_19SingleTileSchedulerILb1ELb0ELb1ELi128EEEEEEEEEvNT_6ParamsE,(.L_x_17 - _ZN7cutlass13device_kernelIN5flash19enable_sm80_to_sm89INS1_16FlashAttnFwdSm80INS1_25CollectiveMainloopFwdSm80ILi4ELi1ELb0EN4cute5tupleIJNS5_1CILi128EEENS7_ILi64EEENS7_ILi96EEEEEELi96ENS_10bfloat16_tEfNS_4arch4Sm80ELb1ELb0ELb1ELb1ELb0ELb1ELb1ELb0EEENS1_21CollectiveEpilogueFwdINS6_IJS8_SA_S9_EEENS6_IJNS7_ILi1EEESI_SI_EEESC_SE_Li128ELb1ELb1ELb0ELb0EEENS1_19SingleTileSchedulerILb1ELb0ELb1ELi128EEEEEEEEEvNT_6ParamsE)
        .other          _ZN7cutlass13device_kernelIN5flash19enable_sm80_to_sm89INS1_16FlashAttnFwdSm80INS1_25CollectiveMainloopFwdSm80ILi4ELi1ELb0EN4cute5tupleIJNS5_1CILi128EEENS7_ILi64EEENS7_ILi96EEEEEELi96ENS_10bfloat16_tEfNS_4arch4Sm80ELb1ELb0ELb1ELb1ELb0ELb1ELb1ELb0EEENS1_21CollectiveEpilogueFwdINS6_IJS8_SA_S9_EEENS6_IJNS7_ILi1EEESI_SI_EEESC_SE_Li128ELb1ELb1ELb0ELb0EEENS1_19SingleTileSchedulerILb1ELb0ELb1ELi128EEEEEEEEEvNT_6ParamsE,@"STO_CUDA_ENTRY STV_DEFAULT"
_ZN7cutlass13device_kernelIN5flash19enable_sm80_to_sm89INS1_16FlashAttnFwdSm80INS1_25CollectiveMainloopFwdSm80ILi4ELi1ELb0EN4cute5tupleIJNS5_1CILi128EEENS7_ILi64EEENS7_ILi96EEEEEELi96ENS_10bfloat16_tEfNS_4arch4Sm80ELb1ELb0ELb1ELb1ELb0ELb1ELb1ELb0EEENS1_21CollectiveEpilogueFwdINS6_IJS8_SA_S9_EEENS6_IJNS7_ILi1EEESI_SI_EEESC_SE_Li128ELb1ELb1ELb0ELb0EEENS1_19SingleTileSchedulerILb1ELb0ELb1ELi128EEEEEEEEEvNT_6ParamsE:
[----:B------:R-:W-:Y:S01]  /*0000*/  LDC R1, c[0x0][0x37c] ;  /* 0x0000df00ff017b82 */ /* 0x000fe20000000800 */
[----:B------:R-:W-:Y:S05]  /*0010*/  EXIT ;  /* 0x000000000000794d */ /* 0x000fea0003800000 */
.L_x_8:
        /* <DEDUP_REMOVED lines=14> */
.L_x_17:


//--------------------- .nv.shared.reserved.0     --------------------------
	.section	.nv.shared.reserved.0,"aw",@nobits
	.weak		__nv_reservedSMEM_offset_0_alias
	.size		__nv_reservedSMEM_offset_0_alias, 0, 64
	.other		__nv_reservedSMEM_offset_0_alias,@"STO_CUDA_RESERVED_SHARED STV_DEFAULT"
__nv_reservedSMEM_offset_0_alias:
	.zero		0
	.zero		64


//--------------------- .nv.global                --------------------------
	.section	.nv.global,"aw",@nobits
.nv.global:
	.type		_ZN73_INTERNAL_4732254a_37_flash_fwd_hdim96_bf16_softcap_sm80_cu_e763cb1e_34774cute1_E,@object
	.size		_ZN73_INTERNAL_4732254a_37_flash_fwd_hdim96_bf16_softcap_sm80_cu_e763cb1e_34774cute1_E,(_ZN73_INTERNAL_4732254a_37_flash_fwd_hdim96_bf16_softcap_sm80_cu_e763cb1e_34774cuda3std3__45__cpo6cbeginE - _ZN73_INTERNAL_4732254a_37_flash_fwd_hdim96_bf16_softcap_sm80_cu_e763cb1e_34774cute1_E)
_ZN73_INTERNAL_4732254a_37_flash_fwd_hdim96_bf16_softcap_sm80_cu_e763cb1e_34774cute1_E:
	.zero		1
	.type		_ZN73_INTERNAL_4732254a_37_flash_fwd_hdim96_bf16_softcap_sm80_cu_e763cb1e_34774cuda3std3__45__cpo6cbeginE,@object
	.size		_ZN73_INTERNAL_4732254a_37_flash_fwd_hdim96_bf16_softcap_sm80_cu_e763cb1e_34774cuda3std3__45__cpo6cbeginE,(_ZN73_INTERNAL_4732254a_37_flash_fwd_hdim96_bf16_softcap_sm80_cu_e763cb1e_34774cuda3std3__48in_placeE - _ZN73_INTERNAL_4732254a_37_flash_fwd_hdim96_bf16_softcap_sm80_cu_e763cb1e_34774cuda3std3__45__cpo6cbeginE)
_ZN73_INTERNAL_4732254a_37_flash_fwd_hdim96_bf16_softcap_sm80_cu_e763cb1e_34774cuda3std3__45__cpo6cbeginE:
	.zero		1
	.type		_ZN73_INTERNAL_4732254a_37_flash_fwd_hdim96_bf16_softcap_sm80_cu_e763cb1e_34774cuda3std3__48in_placeE,@object
	.size		_ZN73_INTERNAL_4732254a_37_flash_fwd_hdim96_bf16_softcap_sm80_cu_e763cb1e_34774cuda3std3__48in_placeE,(_ZN73_INTERNAL_4732254a_37_flash_fwd_hdim96_bf16_softcap_sm80_cu_e763cb1e_34774cuda3std6ranges3__45__cpo9iter_moveE - _ZN73_INTERNAL_4732254a_37_flash_fwd_hdim96_bf16_softcap_sm80_cu_e763cb1e_34774cuda3std3__48in_placeE)
_ZN73_INTERNAL_4732254a_37_flash_fwd_hdim96_bf16_softcap_sm80_cu_e763cb1e_34774cuda3std3__48in_placeE:
	.zero		1
	.type		_ZN73_INTERNAL_4732254a_37_flash_fwd_hdim96_bf16_softcap_sm80_cu_e763cb1e_34774cuda3std6ranges3__45__cpo9iter_moveE,@object
	.size		_ZN73_INTERNAL_4732254a_37_flash_fwd_hdim96_bf16_softcap_sm80_cu_e763cb1e_34774cuda3std6ranges3__45__cpo9iter_moveE,(_ZN73_INTERNAL_4732254a_37_flash_fwd_hdim96_bf16_softcap_sm80_cu_e763cb1e_34774cuda3std3__45__cpo5beginE - _ZN73_INTERNAL_4732254a_37_flash_fwd_hdim96_bf16_softcap_sm80_cu_e763cb1e_34774cuda3std6ranges3__45__cpo9iter_moveE)
_ZN73_INTERNAL_4732254a_37_flash_fwd_hdim96_bf16_softcap_sm80_cu_e763cb1e_34774cuda3std6ranges3__45__cpo9iter_moveE:
	.zero		1
	.type		_ZN73_INTERNAL_4732254a_37_flash_fwd_hdim96_bf16_softcap_sm80_cu_e763cb1e_34774cuda3std3__45__cpo5beginE,@object
	.size		_ZN73_INTERNAL_4732254a_37_flash_fwd_hdim96_bf16_softcap_sm80_cu_e763cb1e_34774cuda3std3__45__cpo5beginE,(_ZN73_INTERNAL_4732254a_37_flash_fwd_hdim96_bf16_softcap_sm80_cu_e763cb1e_34774cuda3std3__475_GLOBAL__N__4732254a_37_flash_fwd_hdim96_bf16_softcap_sm80_cu_e763cb1e_34776ignoreE - _ZN73_INTERNAL_4732254a_37_flash_fwd_hdim96_bf16_softcap_sm80_cu_e763cb1e_34774cuda3std3__45__cpo5beginE)
_ZN73_INTERNAL_4732254a_37_flash_fwd_hdim96_bf16_softcap_sm80_cu_e763cb1e_34774cuda3std3__45__cpo5beginE:
	.zero		1
	.type		_ZN73_INTERNAL_4732254a_37_flash_fwd_hdim96_bf16_softcap_sm80_cu_e763cb1e_34774cuda3std3__475_GLOBAL__N__4732254a_37_flash_fwd_hdim96_bf16_softcap_sm80_cu_e763cb1e_34776ignoreE,@object
	.size		_ZN73_INTERNAL_4732254a_37_flash_fwd_hdim96_bf16_softcap_sm80_cu_e763cb1e_34774cuda3std3__475_GLOBAL__N__4732254a_37_flash_fwd_hdim96_bf16_softcap_sm80_cu_e763cb1e_34776ignoreE,(_ZN73_INTERNAL_4732254a_37_flash_fwd_hdim96_bf16_softcap_sm80_cu_e763cb1e_34774cute7productE - _ZN73_INTERNAL_4732254a_37_flash_fwd_hdim96_bf16_softcap_sm80_cu_e763cb1e_34774cuda3std3__475_GLOBAL__N__4732254a_37_flash_fwd_hdim96_bf16_softcap_sm80_cu_e763cb1e_34776ignoreE)
_ZN73_INTERNAL_4732254a_37_flash_fwd_hdim96_bf16_softcap_sm80_cu_e763cb1e_34774cuda3std3__475_GLOBAL__N__4732254a_37_flash_fwd_hdim96_bf16_softcap_sm80_cu_e763cb1e_34776ignoreE:
	.zero		1
	.type		_ZN73_INTERNAL_4732254a_37_flash_fwd_hdim96_bf16_softcap_sm80_cu_e763cb1e_34774cute7productE,@object
	.size		_ZN73_INTERNAL_4732254a_37_flash_fwd_hdim96_bf16_softcap_sm80_cu_e763cb1e_34774cute7productE,(_ZN73_INTERNAL_4732254a_37_flash_fwd_hdim96_bf16_softcap_sm80_cu_e763cb1e_34774cuda3std3__45__cpo3endE - _ZN73_INTERNAL_4732254a_37_flash_fwd_hdim96_bf16_softcap_sm80_cu_e763cb1e_34774cute7productE)
_ZN73_INTERNAL_4732254a_37_flash_fwd_hdim96_bf16_softcap_sm80_cu_e763cb1e_34774cute7productE:
	.zero		1
	.type		_ZN73_INTERNAL_4732254a_37_flash_fwd_hdim96_bf16_softcap_sm80_cu_e763cb1e_34774cuda3std3__45__cpo3endE,@object
	.size		_ZN73_INTERNAL_4732254a_37_flash_fwd_hdim96_bf16_softcap_sm80_cu_e763cb1e_34774cuda3std3__45__cpo3endE,(_ZN73_INTERNAL_4732254a_37_flash_fwd_hdim96_bf16_softcap_sm80_cu_e763cb1e_34774cuda3std3__419piecewise_constructE - _ZN73_INTERNAL_4732254a_37_flash_fwd_hdim96_bf16_softcap_sm80_cu_e763cb1e_34774cuda3std3__45__cpo3endE)
_ZN73_INTERNAL_4732254a_37_flash_fwd_hdim96_bf16_softcap_sm80_cu_e763cb1e_34774cuda3std3__45__cpo3endE:
	.zero		1
	.type		_ZN73_INTERNAL_4732254a_37_flash_fwd_hdim96_bf16_softcap_sm80_cu_e763cb1e_34774cuda3std3__419piecewise_constructE,@object
	.size		_ZN73_INTERNAL_4732254a_37_flash_fwd_hdim96_bf16_softcap_sm80_cu_e763cb1e_34774cuda3std3__419piecewise_constructE,(_ZN73_INTERNAL_4732254a_37_flash_fwd_hdim96_bf16_softcap_sm80_cu_e763cb1e_34774cuda3std3__45__cpo4cendE - _ZN73_INTERNAL_4732254a_37_flash_fwd_hdim96_bf16_softcap_sm80_cu_e763cb1e_34774cuda3std3__419piecewise_constructE)
_ZN73_INTERNAL_4732254a_37_flash_fwd_hdim96_bf16_softcap_sm80_cu_e763cb1e_34774cuda3std3__419piecewise_constructE:
	.zero		1
	.type		_ZN73_INTERNAL_4732254a_37_flash_fwd_hdim96_bf16_softcap_sm80_cu_e763cb1e_34774cuda3std3__45__cpo4cendE,@object
	.size		_ZN73_INTERNAL_4732254a_37_flash_fwd_hdim96_bf16_softcap_sm80_cu_e763cb1e_34774cuda3std3__45__cpo4cendE,(_ZN73_INTERNAL_4732254a_37_flash_fwd_hdim96_bf16_softcap_sm80_cu_e763cb1e_34774cuda3std6ranges3__45__cpo4swapE - _ZN73_INTERNAL_4732254a_37_flash_fwd_hdim96_bf16_softcap_sm80_cu_e763cb1e_34774cuda3std3__45__cpo4cendE)
_ZN73_INTERNAL_4732254a_37_flash_fwd_hdim96_bf16_softcap_sm80_cu_e763cb1e_34774cuda3std3__45__cpo4cendE:
	.zero		1
	.type		_ZN73_INTERNAL_4732254a_37_flash_fwd_hdim96_bf16_softcap_sm80_cu_e763cb1e_34774cuda3std6ranges3__45__cpo4swapE,@object
	.size		_ZN73_INTERNAL_4732254a_37_flash_fwd_hdim96_bf16_softcap_sm80_cu_e763cb1e_34774cuda3std6ranges3__45__cpo4swapE,(.L_7 - _ZN73_INTERNAL_4732254a_37_flash_fwd_hdim96_bf16_softcap_sm80_cu_e763cb1e_34774cuda3std6ranges3__45__cpo4swapE)
_ZN73_INTERNAL_4732254a_37_flash_fwd_hdim96_bf16_softcap_sm80_cu_e763cb1e_34774cuda3std6ranges3__45__cpo4swapE:
	.zero		1
.L_7:


//--------------------- .nv.constant0._ZN7cutlass13device_kernelIN5flash19enable_sm80_to_sm89INS1_16FlashAttnFwdSm80INS1_25CollectiveMainloopFwdSm80ILi4ELi1ELb0EN4cute5tupleIJNS5_1CILi128EEENS7_ILi64EEENS7_ILi96EEEEEELi96ENS_10bfloat16_tEfNS_4arch4Sm80ELb0ELb0ELb1ELb0ELb0ELb0ELb1ELb0EEENS1_21CollectiveEpilogueFwdINS6_IJS8_SA_S9_EEENS6_IJNS7_ILi1EEESI_SI_EEESC_SE_Li128ELb0ELb1ELb0ELb0EEENS1_19SingleTileSchedulerILb0ELb0ELb1ELi128EEEEEEEEEvNT_6ParamsE --------------------------
	.section	.nv.constant0._ZN7cutlass13device_kernelIN5flash19enable_sm80_to_sm89INS1_16FlashAttnFwdSm80INS1_25CollectiveMainloopFwdSm80ILi4ELi1ELb0EN4cute5tupleIJNS5_1CILi128EEENS7_ILi64EEENS7_ILi96EEEEEELi96ENS_10bfloat16_tEfNS_4arch4Sm80ELb0ELb0ELb1ELb0ELb0ELb0ELb1ELb0EEENS1_21CollectiveEpilogueFwdINS6_IJS8_SA_S9_EEENS6_IJNS7_ILi1EEESI_SI_EEESC_SE_Li128ELb0ELb1ELb0ELb0EEENS1_19SingleTileSchedulerILb0ELb0ELb1ELi128EEEEEEEEEvNT_6ParamsE,"a",@progbits
	.sectionflags	@""
	.align	4
.nv.constant0._ZN7cutlass13device_kernelIN5flash19enable_sm80_to_sm89INS1_16FlashAttnFwdSm80INS1_25CollectiveMainloopFwdSm80ILi4ELi1ELb0EN4cute5tupleIJNS5_1CILi128EEENS7_ILi64EEENS7_ILi96EEEEEELi96ENS_10bfloat16_tEfNS_4arch4Sm80ELb0ELb0ELb1ELb0ELb0ELb0ELb1ELb0EEENS1_21CollectiveEpilogueFwdINS6_IJS8_SA_S9_EEENS6_IJNS7_ILi1EEESI_SI_EEESC_SE_Li128ELb0ELb1ELb0ELb0EEENS1_19SingleTileSchedulerILb0ELb0ELb1ELi128EEEEEEEEEvNT_6ParamsE:
	.zero		1944


//--------------------- .nv.constant0._ZN7cutlass13device_kernelIN5flash19enable_sm80_to_sm89INS1_16FlashAttnFwdSm80INS1_25CollectiveMainloopFwdSm80ILi4ELi1ELb0EN4cute5tupleIJNS5_1CILi128EEENS7_ILi64EEENS7_ILi96EEEEEELi96ENS_10bfloat16_tEfNS_4arch4Sm80ELb0ELb0ELb1ELb1ELb0ELb0ELb1ELb0EEENS1_21CollectiveEpilogueFwdINS6_IJS8_SA_S9_EEENS6_IJNS7_ILi1EEESI_SI_EEESC_SE_Li128ELb1ELb1ELb0ELb0EEENS1_19SingleTileSchedulerILb1ELb0ELb1ELi128EEEEEEEEEvNT_6ParamsE --------------------------
	.section	.nv.constant0._ZN7cutlass13device_kernelIN5flash19enable_sm80_to_sm89INS1_16FlashAttnFwdSm80INS1_25CollectiveMainloopFwdSm80ILi4ELi1ELb0EN4cute5tupleIJNS5_1CILi128EEENS7_ILi64EEENS7_ILi96EEEEEELi96ENS_10bfloat16_tEfNS_4arch4Sm80ELb0ELb0ELb1ELb1ELb0ELb0ELb1ELb0EEENS1_21CollectiveEpilogueFwdINS6_IJS8_SA_S9_EEENS6_IJNS7_ILi1EEESI_SI_EEESC_SE_Li128ELb1ELb1ELb0ELb0EEENS1_19SingleTileSchedulerILb1ELb0ELb1ELi128EEEEEEEEEvNT_6ParamsE,"a",@progbits
	.sectionflags	@""
	.align	4
.nv.constant0._ZN7cutlass13device_kernelIN5flash19enable_sm80_to_sm89INS1_16FlashAttnFwdSm80INS1_25CollectiveMainloopFwdSm80ILi4ELi1ELb0EN4cute5tupleIJNS5_1CILi128EEENS7_ILi64EEENS7_ILi96EEEEEELi96ENS_10bfloat16_tEfNS_4arch4Sm80ELb0ELb0ELb1ELb1ELb0ELb0ELb1ELb0EEENS1_21CollectiveEpilogueFwdINS6_IJS8_SA_S9_EEENS6_IJNS7_ILi1EEESI_SI_EEESC_SE_Li128ELb1ELb1ELb0ELb0EEENS1_19SingleTileSchedulerILb1ELb0ELb1ELi128EEEEEEEEEvNT_6ParamsE:
	.zero		1944


//--------------------- .nv.constant0._ZN7cutlass13device_kernelIN5flash19enable_sm80_to_sm89INS1_16FlashAttnFwdSm80INS1_25CollectiveMainloopFwdSm80ILi4ELi1ELb0EN4cute5tupleIJNS5_1CILi128EEENS7_ILi64EEENS7_ILi96EEEEEELi96ENS_10bfloat16_tEfNS_4arch4Sm80ELb0ELb0ELb1ELb1ELb0ELb1ELb1ELb0EEENS1_21CollectiveEpilogueFwdINS6_IJS8_SA_S9_EEENS6_IJNS7_ILi1EEESI_SI_EEESC_SE_Li128ELb1ELb1ELb0ELb0EEENS1_19SingleTileSchedulerILb1ELb0ELb1ELi128EEEEEEEEEvNT_6ParamsE --------------------------
	.section	.nv.constant0._ZN7cutlass13device_kernelIN5flash19enable_sm80_to_sm89INS1_16FlashAttnFwdSm80INS1_25CollectiveMainloopFwdSm80ILi4ELi1ELb0EN4cute5tupleIJNS5_1CILi128EEENS7_ILi64EEENS7_ILi96EEEEEELi96ENS_10bfloat16_tEfNS_4arch4Sm80ELb0ELb0ELb1ELb1ELb0ELb1ELb1ELb0EEENS1_21CollectiveEpilogueFwdINS6_IJS8_SA_S9_EEENS6_IJNS7_ILi1EEESI_SI_EEESC_SE_Li128ELb1ELb1ELb0ELb0EEENS1_19SingleTileSchedulerILb1ELb0ELb1ELi128EEEEEEEEEvNT_6ParamsE,"a",@progbits
	.sectionflags	@""
	.align	4
.nv.constant0._ZN7cutlass13device_kernelIN5flash19enable_sm80_to_sm89INS1_16FlashAttnFwdSm80INS1_25CollectiveMainloopFwdSm80ILi4ELi1ELb0EN4cute5tupleIJNS5_1CILi128EEENS7_ILi64EEENS7_ILi96EEEEEELi96ENS_10bfloat16_tEfNS_4arch4Sm80ELb0ELb0ELb1ELb1ELb0ELb1ELb1ELb0EEENS1_21CollectiveEpilogueFwdINS6_IJS8_SA_S9_EEENS6_IJNS7_ILi1EEESI_SI_EEESC_SE_Li128ELb1ELb1ELb0ELb0EEENS1_19SingleTileSchedulerILb1ELb0ELb1ELi128EEEEEEEEEvNT_6ParamsE:
	.zero		1944


//--------------------- .nv.constant0._ZN7cutlass13device_kernelIN5flash19enable_sm80_to_sm89INS1_16FlashAttnFwdSm80INS1_25CollectiveMainloopFwdSm80ILi4ELi1ELb0EN4cute5tupleIJNS5_1CILi128EEENS7_ILi48EEENS7_ILi96EEEEEELi96ENS_10bfloat16_tEfNS_4arch4Sm80ELb0ELb1ELb1ELb0ELb0ELb0ELb1ELb0EEENS1_21CollectiveEpilogueFwdINS6_IJS8_SA_S9_EEENS6_IJNS7_ILi1EEESI_SI_EEESC_SE_Li128ELb0ELb1ELb0ELb0EEENS1_19SingleTileSchedulerILb0ELb0ELb1ELi128EEEEEEEEEvNT_6ParamsE --------------------------
	.section	.nv.constant0._ZN7cutlass13device_kernelIN5flash19enable_sm80_to_sm89INS1_16FlashAttnFwdSm80INS1_25CollectiveMainloopFwdSm80ILi4ELi1ELb0EN4cute5tupleIJNS5_1CILi128EEENS7_ILi48EEENS7_ILi96EEEEEELi96ENS_10bfloat16_tEfNS_4arch4Sm80ELb0ELb1ELb1ELb0ELb0ELb0ELb1ELb0EEENS1_21CollectiveEpilogueFwdINS6_IJS8_SA_S9_EEENS6_IJNS7_ILi1EEESI_SI_EEESC_SE_Li128ELb0ELb1ELb0ELb0EEENS1_19SingleTileSchedulerILb0ELb0ELb1ELi128EEEEEEEEEvNT_6ParamsE,"a",@progbits
	.sectionflags	@""
	.align	4
.nv.constant0._ZN7cutlass13device_kernelIN5flash19enable_sm80_to_sm89INS1_16FlashAttnFwdSm80INS1_25CollectiveMainloopFwdSm80ILi4ELi1ELb0EN4cute5tupleIJNS5_1CILi128EEENS7_ILi48EEENS7_ILi96EEEEEELi96ENS_10bfloat16_tEfNS_4arch4Sm80ELb0ELb1ELb1ELb0ELb0ELb0ELb1ELb0EEENS1_21CollectiveEpilogueFwdINS6_IJS8_SA_S9_EEENS6_IJNS7_ILi1EEESI_SI_EEESC_SE_Li128ELb0ELb1ELb0ELb0EEENS1_19SingleTileSchedulerILb0ELb0ELb1ELi128EEEEEEEEEvNT_6ParamsE:
	.zero		1944


//--------------------- .nv.constant0._ZN7cutlass13device_kernelIN5flash19enable_sm80_to_sm89INS1_16FlashAttnFwdSm80INS1_25CollectiveMainloopFwdSm80ILi4ELi1ELb0EN4cute5tupleIJNS5_1CILi128EEENS7_ILi48EEENS7_ILi96EEEEEELi96ENS_10bfloat16_tEfNS_4arch4Sm80ELb0ELb1ELb1ELb1ELb0ELb0ELb1ELb0EEENS1_21CollectiveEpilogueFwdINS6_IJS8_SA_S9_EEENS6_IJNS7_ILi1EEESI_SI_EEESC_SE_Li128ELb1ELb1ELb0ELb0EEENS1_19SingleTileSchedulerILb1ELb0ELb1ELi128EEEEEEEEEvNT_6ParamsE --------------------------
	.section	.nv.constant0._ZN7cutlass13device_kernelIN5flash19enable_sm80_to_sm89INS1_16FlashAttnFwdSm80INS1_25CollectiveMainloopFwdSm80ILi4ELi1ELb0EN4cute5tupleIJNS5_1CILi128EEENS7_ILi48EEENS7_ILi96EEEEEELi96ENS_10bfloat16_tEfNS_4arch4Sm80ELb0ELb1ELb1ELb1ELb0ELb0ELb1ELb0EEENS1_21CollectiveEpilogueFwdINS6_IJS8_SA_S9_EEENS6_IJNS7_ILi1EEESI_SI_EEESC_SE_Li128ELb1ELb1ELb0ELb0EEENS1_19SingleTileSchedulerILb1ELb0ELb1ELi128EEEEEEEEEvNT_6ParamsE,"a",@progbits
	.sectionflags	@""
	.align	4
.nv.constant0._ZN7cutlass13device_kernelIN5flash19enable_sm80_to_sm89INS1_16FlashAttnFwdSm80INS1_25CollectiveMainloopFwdSm80ILi4ELi1ELb0EN4cute5tupleIJNS5_1CILi128EEENS7_ILi48EEENS7_ILi96EEEEEELi96ENS_10bfloat16_tEfNS_4arch4Sm80ELb0ELb1ELb1ELb1ELb0ELb0ELb1ELb0EEENS1_21CollectiveEpilogueFwdINS6_IJS8_SA_S9_EEENS6_IJNS7_ILi1EEESI_SI_EEESC_SE_Li128ELb1ELb1ELb0ELb0EEENS1_19SingleTileSchedulerILb1ELb0ELb1ELi128EEEEEEEEEvNT_6ParamsE:
	.zero		1944


//--------------------- .nv.constant0._ZN7cutlass13device_kernelIN5flash19enable_sm80_to_sm89INS1_16FlashAttnFwdSm80INS1_25CollectiveMainloopFwdSm80ILi4ELi1ELb0EN4cute5tupleIJNS5_1CILi128EEENS7_ILi48EEENS7_ILi96EEEEEELi96ENS_10bfloat16_tEfNS_4arch4Sm80ELb0ELb1ELb1ELb1ELb0ELb1ELb1ELb0EEENS1_21CollectiveEpilogueFwdINS6_IJS8_SA_S9_EEENS6_IJNS7_ILi1EEESI_SI_EEESC_SE_Li128ELb1ELb1ELb0ELb0EEENS1_19SingleTileSchedulerILb1ELb0ELb1ELi128EEEEEEEEEvNT_6ParamsE --------------------------
	.section	.nv.constant0._ZN7cutlass13device_kernelIN5flash19enable_sm80_to_sm89INS1_16FlashAttnFwdSm80INS1_25CollectiveMainloopFwdSm80ILi4ELi1ELb0EN4cute5tupleIJNS5_1CILi128EEENS7_ILi48EEENS7_ILi96EEEEEELi96ENS_10bfloat16_tEfNS_4arch4Sm80ELb0ELb1ELb1ELb1ELb0ELb1ELb1ELb0EEENS1_21CollectiveEpilogueFwdINS6_IJS8_SA_S9_EEENS6_IJNS7_ILi1EEESI_SI_EEESC_SE_Li128ELb1ELb1ELb0ELb0EEENS1_19SingleTileSchedulerILb1ELb0ELb1ELi128EEEEEEEEEvNT_6ParamsE,"a",@progbits
	.sectionflags	@""
	.align	4
.nv.constant0._ZN7cutlass13device_kernelIN5flash19enable_sm80_to_sm89INS1_16FlashAttnFwdSm80INS1_25CollectiveMainloopFwdSm80ILi4ELi1ELb0EN4cute5tupleIJNS5_1CILi128EEENS7_ILi48EEENS7_ILi96EEEEEELi96ENS_10bfloat16_tEfNS_4arch4Sm80ELb0ELb1ELb1ELb1ELb0ELb1ELb1ELb0EEENS1_21CollectiveEpilogueFwdINS6_IJS8_SA_S9_EEENS6_IJNS7_ILi1EEESI_SI_EEESC_SE_Li128ELb1ELb1ELb0ELb0EEENS1_19SingleTileSchedulerILb1ELb0ELb1ELi128EEEEEEEEEvNT_6ParamsE:
	.zero		1944


//--------------------- .nv.constant0._ZN7cutlass13device_kernelIN5flash19enable_sm80_to_sm89INS1_16FlashAttnFwdSm80INS1_25CollectiveMainloopFwdSm80ILi4ELi1ELb0EN4cute5tupleIJNS5_1CILi128EEENS7_ILi64EEENS7_ILi96EEEEEELi96ENS_10bfloat16_tEfNS_4arch4Sm80ELb1ELb0ELb1ELb0ELb0ELb0ELb1ELb0EEENS1_21CollectiveEpilogueFwdINS6_IJS8_SA_S9_EEENS6_IJNS7_ILi1EEESI_SI_EEESC_SE_Li128ELb0ELb1ELb0ELb0EEENS1_30DynamicPersistentTileSchedulerILi128ELi128ELb0ELb1ELb0EEEEEEEEEvNT_6ParamsE --------------------------
	.section	.nv.constant0._ZN7cutlass13device_kernelIN5flash19enable_sm80_to_sm89INS1_16FlashAttnFwdSm80INS1_25CollectiveMainloopFwdSm80ILi4ELi1ELb0EN4cute5tupleIJNS5_1CILi128EEENS7_ILi64EEENS7_ILi96EEEEEELi96ENS_10bfloat16_tEfNS_4arch4Sm80ELb1ELb0ELb1ELb0ELb0ELb0ELb1ELb0EEENS1_21CollectiveEpilogueFwdINS6_IJS8_SA_S9_EEENS6_IJNS7_ILi1EEESI_SI_EEESC_SE_Li128ELb0ELb1ELb0ELb0EEENS1_30DynamicPersistentTileSchedulerILi128ELi128ELb0ELb1ELb0EEEEEEEEEvNT_6ParamsE,"a",@progbits
	.sectionflags	@""
	.align	4
.nv.constant0._ZN7cutlass13device_kernelIN5flash19enable_sm80_to_sm89INS1_16FlashAttnFwdSm80INS1_25CollectiveMainloopFwdSm80ILi4ELi1ELb0EN4cute5tupleIJNS5_1CILi128EEENS7_ILi64EEENS7_ILi96EEEEEELi96ENS_10bfloat16_tEfNS_4arch4Sm80ELb1ELb0ELb1ELb0ELb0ELb0ELb1ELb0EEENS1_21CollectiveEpilogueFwdINS6_IJS8_SA_S9_EEENS6_IJNS7_ILi1EEESI_SI_EEESC_SE_Li128ELb0ELb1ELb0ELb0EEENS1_30DynamicPersistentTileSchedulerILi128ELi128ELb0ELb1ELb0EEEEEEEEEvNT_6ParamsE:
	.zero		1960


//--------------------- .nv.constant0._ZN7cutlass13device_kernelIN5flash19enable_sm80_to_sm89INS1_16FlashAttnFwdSm80INS1_25CollectiveMainloopFwdSm80ILi4ELi1ELb0EN4cute5tupleIJNS5_1CILi128EEENS7_ILi64EEENS7_ILi96EEEEEELi96ENS_10bfloat16_tEfNS_4arch4Sm80ELb1ELb0ELb1ELb1ELb0ELb0ELb1ELb0EEENS1_21CollectiveEpilogueFwdINS6_IJS8_SA_S9_EEENS6_IJNS7_ILi1EEESI_SI_EEESC_SE_Li128ELb1ELb1ELb0ELb0EEENS1_19SingleTileSchedulerILb1ELb0ELb1ELi128EEEEEEEEEvNT_6ParamsE --------------------------
	.section	.nv.constant0._ZN7cutlass13device_kernelIN5flash19enable_sm80_to_sm89INS1_16FlashAttnFwdSm80INS1_25CollectiveMainloopFwdSm80ILi4ELi1ELb0EN4cute5tupleIJNS5_1CILi128EEENS7_ILi64EEENS7_ILi96EEEEEELi96ENS_10bfloat16_tEfNS_4arch4Sm80ELb1ELb0ELb1ELb1ELb0ELb0ELb1ELb0EEENS1_21CollectiveEpilogueFwdINS6_IJS8_SA_S9_EEENS6_IJNS7_ILi1EEESI_SI_EEESC_SE_Li128ELb1ELb1ELb0ELb0EEENS1_19SingleTileSchedulerILb1ELb0ELb1ELi128EEEEEEEEEvNT_6ParamsE,"a",@progbits
	.sectionflags	@""
	.align	4
.nv.constant0._ZN7cutlass13device_kernelIN5flash19enable_sm80_to_sm89INS1_16FlashAttnFwdSm80INS1_25CollectiveMainloopFwdSm80ILi4ELi1ELb0EN4cute5tupleIJNS5_1CILi128EEENS7_ILi64EEENS7_ILi96EEEEEELi96ENS_10bfloat16_tEfNS_4arch4Sm80ELb1ELb0ELb1ELb1ELb0ELb0ELb1ELb0EEENS1_21CollectiveEpilogueFwdINS6_IJS8_SA_S9_EEENS6_IJNS7_ILi1EEESI_SI_EEESC_SE_Li128ELb1ELb1ELb0ELb0EEENS1_19SingleTileSchedulerILb1ELb0ELb1ELi128EEEEEEEEEvNT_6ParamsE:
	.zero		1944


//--------------------- .nv.constant0._ZN7cutlass13device_kernelIN5flash19enable_sm80_to_sm89INS1_16FlashAttnFwdSm80INS1_25CollectiveMainloopFwdSm80ILi4ELi1ELb0EN4cute5tupleIJNS5_1CILi128EEENS7_ILi64EEENS7_ILi96EEEEEELi96ENS_10bfloat16_tEfNS_4arch4Sm80ELb1ELb0ELb1ELb1ELb0ELb1ELb1ELb0EEENS1_21CollectiveEpilogueFwdINS6_IJS8_SA_S9_EEENS6_IJNS7_ILi1EEESI_SI_EEESC_SE_Li128ELb1ELb1ELb0ELb0EEENS1_19SingleTileSchedulerILb1ELb0ELb1ELi128EEEEEEEEEvNT_6ParamsE --------------------------
	.section	.nv.constant0._ZN7cutlass13device_kernelIN5flash19enable_sm80_to_sm89INS1_16FlashAttnFwdSm80INS1_25CollectiveMainloopFwdSm80ILi4ELi1ELb0EN4cute5tupleIJNS5_1CILi128EEENS7_ILi64EEENS7_ILi96EEEEEELi96ENS_10bfloat16_tEfNS_4arch4Sm80ELb1ELb0ELb1ELb1ELb0ELb1ELb1ELb0EEENS1_21CollectiveEpilogueFwdINS6_IJS8_SA_S9_EEENS6_IJNS7_ILi1EEESI_SI_EEESC_SE_Li128ELb1ELb1ELb0ELb0EEENS1_19SingleTileSchedulerILb1ELb0ELb1ELi128EEEEEEEEEvNT_6ParamsE,"a",@progbits
	.sectionflags	@""
	.align	4
.nv.constant0._ZN7cutlass13device_kernelIN5flash19enable_sm80_to_sm89INS1_16FlashAttnFwdSm80INS1_25CollectiveMainloopFwdSm80ILi4ELi1ELb0EN4cute5tupleIJNS5_1CILi128EEENS7_ILi64EEENS7_ILi96EEEEEELi96ENS_10bfloat16_tEfNS_4arch4Sm80ELb1ELb0ELb1ELb1ELb0ELb1ELb1ELb0EEENS1_21CollectiveEpilogueFwdINS6_IJS8_SA_S9_EEENS6_IJNS7_ILi1EEESI_SI_EEESC_SE_Li128ELb1ELb1ELb0ELb0EEENS1_19SingleTileSchedulerILb1ELb0ELb1ELi128EEEEEEEEEvNT_6ParamsE:
	.zero		1944


//--------------------- SYMBOLS --------------------------

	.type		.nv.reservedSmem.offset0,@object
	.size		.nv.reservedSmem.offset0,0x4
